//
// Generated by NVIDIA NVVM Compiler
//
// Compiler Build ID: CL-36424714
// Cuda compilation tools, release 13.0, V13.0.88
// Based on NVVM 20.0.0
//

.version 9.0
.target sm_100
.address_size 64

	// .globl	_Z14linear_forwardiiiPfS_S_S_
.global .align 4 .b8 precalc_xorwow_matrix[102400];
.global .align 4 .b8 precalc_xorwow_offset_matrix[102400];
.global .align 4 .b8 mrg32k3aM1[2304];
.global .align 4 .b8 mrg32k3aM2[2304];
.global .align 4 .b8 mrg32k3aM1SubSeq[2016];
.global .align 4 .b8 mrg32k3aM2SubSeq[2016];
.global .align 4 .b8 mrg32k3aM1Seq[2304];
.global .align 4 .b8 mrg32k3aM2Seq[2304];
.const .align 8 .b8 __cr_lgamma_table[72];

.visible .entry _Z14linear_forwardiiiPfS_S_S_(
	.param .u32 _Z14linear_forwardiiiPfS_S_S__param_0,
	.param .u32 _Z14linear_forwardiiiPfS_S_S__param_1,
	.param .u32 _Z14linear_forwardiiiPfS_S_S__param_2,
	.param .u64 .ptr .align 1 _Z14linear_forwardiiiPfS_S_S__param_3,
	.param .u64 .ptr .align 1 _Z14linear_forwardiiiPfS_S_S__param_4,
	.param .u64 .ptr .align 1 _Z14linear_forwardiiiPfS_S_S__param_5,
	.param .u64 .ptr .align 1 _Z14linear_forwardiiiPfS_S_S__param_6
)
{
	.reg .pred 	%p<13>;
	.reg .b32 	%r<92>;
	.reg .b32 	%f<55>;
	.reg .b64 	%rd<73>;

	ld.param.u32 	%r46, [_Z14linear_forwardiiiPfS_S_S__param_0];
	ld.param.u32 	%r44, [_Z14linear_forwardiiiPfS_S_S__param_1];
	ld.param.u32 	%r45, [_Z14linear_forwardiiiPfS_S_S__param_2];
	ld.param.u64 	%rd6, [_Z14linear_forwardiiiPfS_S_S__param_3];
	ld.param.u64 	%rd7, [_Z14linear_forwardiiiPfS_S_S__param_4];
	ld.param.u64 	%rd4, [_Z14linear_forwardiiiPfS_S_S__param_5];
	ld.param.u64 	%rd5, [_Z14linear_forwardiiiPfS_S_S__param_6];
	cvta.to.global.u64 	%rd1, %rd6;
	cvta.to.global.u64 	%rd2, %rd7;
	mov.u32 	%r47, %ctaid.x;
	mov.u32 	%r48, %ntid.x;
	mul.lo.s32 	%r1, %r47, %r48;
	mov.u32 	%r2, %tid.x;
	add.s32 	%r3, %r1, %r2;
	mov.u32 	%r49, %ctaid.y;
	mov.u32 	%r50, %ntid.y;
	mov.u32 	%r51, %tid.y;
	mad.lo.s32 	%r4, %r49, %r50, %r51;
	setp.ge.u32 	%p1, %r4, %r46;
	setp.ge.u32 	%p2, %r3, %r45;
	or.pred  	%p3, %p1, %p2;
	@%p3 bra 	$L__BB0_13;
	cvta.to.global.u64 	%rd8, %rd5;
	cvta.to.global.u64 	%rd9, %rd4;
	mul.wide.u32 	%rd10, %r3, 4;
	add.s64 	%rd11, %rd9, %rd10;
	ld.global.f32 	%f52, [%rd11];
	mad.lo.s32 	%r52, %r45, %r4, %r3;
	mul.wide.u32 	%rd12, %r52, 4;
	add.s64 	%rd3, %rd8, %rd12;
	st.global.f32 	[%rd3], %f52;
	setp.lt.s32 	%p4, %r44, 1;
	@%p4 bra 	$L__BB0_13;
	mul.lo.s32 	%r5, %r44, %r4;
	and.b32  	%r6, %r44, 7;
	setp.lt.u32 	%p5, %r44, 8;
	mov.b32 	%r90, 0;
	@%p5 bra 	$L__BB0_5;
	and.b32  	%r90, %r44, 2147483640;
	neg.s32 	%r88, %r90;
	add.s32 	%r87, %r5, 3;
	add.s32 	%r54, %r2, %r45;
	add.s32 	%r86, %r54, %r1;
	shl.b32 	%r11, %r45, 3;
	shl.b32 	%r55, %r45, 1;
	add.s32 	%r85, %r3, %r55;
	mad.lo.s32 	%r84, %r45, 3, %r3;
	shl.b32 	%r56, %r45, 2;
	add.s32 	%r83, %r3, %r56;
	mad.lo.s32 	%r82, %r45, 5, %r3;
	mad.lo.s32 	%r81, %r45, 6, %r3;
	mad.lo.s32 	%r80, %r45, 7, %r3;
	mov.u32 	%r79, %r3;
$L__BB0_4:
	.pragma "nounroll";
	mul.wide.u32 	%rd13, %r79, 4;
	add.s64 	%rd14, %rd2, %rd13;
	ld.global.f32 	%f9, [%rd14];
	add.s32 	%r57, %r87, -3;
	mul.wide.u32 	%rd15, %r57, 4;
	add.s64 	%rd16, %rd1, %rd15;
	ld.global.f32 	%f10, [%rd16];
	fma.rn.f32 	%f11, %f9, %f10, %f52;
	st.global.f32 	[%rd3], %f11;
	mul.wide.u32 	%rd17, %r86, 4;
	add.s64 	%rd18, %rd2, %rd17;
	ld.global.f32 	%f12, [%rd18];
	add.s32 	%r58, %r87, -2;
	mul.wide.u32 	%rd19, %r58, 4;
	add.s64 	%rd20, %rd1, %rd19;
	ld.global.f32 	%f13, [%rd20];
	fma.rn.f32 	%f14, %f12, %f13, %f11;
	st.global.f32 	[%rd3], %f14;
	mul.wide.u32 	%rd21, %r85, 4;
	add.s64 	%rd22, %rd2, %rd21;
	ld.global.f32 	%f15, [%rd22];
	add.s32 	%r59, %r87, -1;
	mul.wide.u32 	%rd23, %r59, 4;
	add.s64 	%rd24, %rd1, %rd23;
	ld.global.f32 	%f16, [%rd24];
	fma.rn.f32 	%f17, %f15, %f16, %f14;
	st.global.f32 	[%rd3], %f17;
	mul.wide.u32 	%rd25, %r84, 4;
	add.s64 	%rd26, %rd2, %rd25;
	ld.global.f32 	%f18, [%rd26];
	add.s32 	%r60, %r87, 4;
	mul.wide.u32 	%rd27, %r87, 4;
	add.s64 	%rd28, %rd1, %rd27;
	ld.global.f32 	%f19, [%rd28];
	fma.rn.f32 	%f20, %f18, %f19, %f17;
	st.global.f32 	[%rd3], %f20;
	mul.wide.u32 	%rd29, %r83, 4;
	add.s64 	%rd30, %rd2, %rd29;
	ld.global.f32 	%f21, [%rd30];
	add.s32 	%r61, %r87, 1;
	mul.wide.u32 	%rd31, %r61, 4;
	add.s64 	%rd32, %rd1, %rd31;
	ld.global.f32 	%f22, [%rd32];
	fma.rn.f32 	%f23, %f21, %f22, %f20;
	st.global.f32 	[%rd3], %f23;
	mul.wide.u32 	%rd33, %r82, 4;
	add.s64 	%rd34, %rd2, %rd33;
	ld.global.f32 	%f24, [%rd34];
	add.s32 	%r62, %r87, 2;
	mul.wide.u32 	%rd35, %r62, 4;
	add.s64 	%rd36, %rd1, %rd35;
	ld.global.f32 	%f25, [%rd36];
	fma.rn.f32 	%f26, %f24, %f25, %f23;
	st.global.f32 	[%rd3], %f26;
	mul.wide.u32 	%rd37, %r81, 4;
	add.s64 	%rd38, %rd2, %rd37;
	ld.global.f32 	%f27, [%rd38];
	add.s32 	%r63, %r87, 3;
	mul.wide.u32 	%rd39, %r63, 4;
	add.s64 	%rd40, %rd1, %rd39;
	ld.global.f32 	%f28, [%rd40];
	fma.rn.f32 	%f29, %f27, %f28, %f26;
	st.global.f32 	[%rd3], %f29;
	mul.wide.u32 	%rd41, %r80, 4;
	add.s64 	%rd42, %rd2, %rd41;
	ld.global.f32 	%f30, [%rd42];
	mul.wide.u32 	%rd43, %r60, 4;
	add.s64 	%rd44, %rd1, %rd43;
	ld.global.f32 	%f31, [%rd44];
	fma.rn.f32 	%f52, %f30, %f31, %f29;
	st.global.f32 	[%rd3], %f52;
	add.s32 	%r88, %r88, 8;
	add.s32 	%r87, %r87, 8;
	add.s32 	%r86, %r86, %r11;
	add.s32 	%r85, %r85, %r11;
	add.s32 	%r84, %r84, %r11;
	add.s32 	%r83, %r83, %r11;
	add.s32 	%r82, %r82, %r11;
	add.s32 	%r81, %r81, %r11;
	add.s32 	%r80, %r80, %r11;
	add.s32 	%r79, %r79, %r11;
	setp.ne.s32 	%p6, %r88, 0;
	@%p6 bra 	$L__BB0_4;
$L__BB0_5:
	setp.eq.s32 	%p7, %r6, 0;
	@%p7 bra 	$L__BB0_13;
	and.b32  	%r39, %r44, 3;
	setp.lt.u32 	%p8, %r6, 4;
	@%p8 bra 	$L__BB0_8;
	mad.lo.s32 	%r64, %r90, %r45, %r3;
	mul.wide.u32 	%rd45, %r64, 4;
	add.s64 	%rd46, %rd2, %rd45;
	ld.global.f32 	%f32, [%rd46];
	add.s32 	%r65, %r90, %r5;
	mul.wide.u32 	%rd47, %r65, 4;
	add.s64 	%rd48, %rd1, %rd47;
	ld.global.f32 	%f33, [%rd48];
	fma.rn.f32 	%f34, %f32, %f33, %f52;
	st.global.f32 	[%rd3], %f34;
	add.s32 	%r66, %r64, %r45;
	mul.wide.u32 	%rd49, %r66, 4;
	add.s64 	%rd50, %rd2, %rd49;
	ld.global.f32 	%f35, [%rd50];
	add.s32 	%r67, %r65, 1;
	mul.wide.u32 	%rd51, %r67, 4;
	add.s64 	%rd52, %rd1, %rd51;
	ld.global.f32 	%f36, [%rd52];
	fma.rn.f32 	%f37, %f35, %f36, %f34;
	st.global.f32 	[%rd3], %f37;
	add.s32 	%r68, %r66, %r45;
	mul.wide.u32 	%rd53, %r68, 4;
	add.s64 	%rd54, %rd2, %rd53;
	ld.global.f32 	%f38, [%rd54];
	add.s32 	%r69, %r65, 2;
	mul.wide.u32 	%rd55, %r69, 4;
	add.s64 	%rd56, %rd1, %rd55;
	ld.global.f32 	%f39, [%rd56];
	fma.rn.f32 	%f40, %f38, %f39, %f37;
	st.global.f32 	[%rd3], %f40;
	add.s32 	%r70, %r68, %r45;
	mul.wide.u32 	%rd57, %r70, 4;
	add.s64 	%rd58, %rd2, %rd57;
	ld.global.f32 	%f41, [%rd58];
	add.s32 	%r71, %r65, 3;
	mul.wide.u32 	%rd59, %r71, 4;
	add.s64 	%rd60, %rd1, %rd59;
	ld.global.f32 	%f42, [%rd60];
	fma.rn.f32 	%f52, %f41, %f42, %f40;
	st.global.f32 	[%rd3], %f52;
	add.s32 	%r90, %r90, 4;
$L__BB0_8:
	setp.eq.s32 	%p9, %r39, 0;
	@%p9 bra 	$L__BB0_13;
	setp.eq.s32 	%p10, %r39, 1;
	@%p10 bra 	$L__BB0_11;
	mad.lo.s32 	%r72, %r90, %r45, %r3;
	mul.wide.u32 	%rd61, %r72, 4;
	add.s64 	%rd62, %rd2, %rd61;
	ld.global.f32 	%f43, [%rd62];
	add.s32 	%r73, %r90, %r5;
	mul.wide.u32 	%rd63, %r73, 4;
	add.s64 	%rd64, %rd1, %rd63;
	ld.global.f32 	%f44, [%rd64];
	fma.rn.f32 	%f45, %f43, %f44, %f52;
	st.global.f32 	[%rd3], %f45;
	add.s32 	%r74, %r72, %r45;
	mul.wide.u32 	%rd65, %r74, 4;
	add.s64 	%rd66, %rd2, %rd65;
	ld.global.f32 	%f46, [%rd66];
	add.s32 	%r75, %r73, 1;
	mul.wide.u32 	%rd67, %r75, 4;
	add.s64 	%rd68, %rd1, %rd67;
	ld.global.f32 	%f47, [%rd68];
	fma.rn.f32 	%f52, %f46, %f47, %f45;
	st.global.f32 	[%rd3], %f52;
	add.s32 	%r90, %r90, 2;
$L__BB0_11:
	and.b32  	%r76, %r44, 1;
	setp.eq.b32 	%p11, %r76, 1;
	not.pred 	%p12, %p11;
	@%p12 bra 	$L__BB0_13;
	mad.lo.s32 	%r77, %r90, %r45, %r3;
	mul.wide.u32 	%rd69, %r77, 4;
	add.s64 	%rd70, %rd2, %rd69;
	ld.global.f32 	%f48, [%rd70];
	add.s32 	%r78, %r90, %r5;
	mul.wide.u32 	%rd71, %r78, 4;
	add.s64 	%rd72, %rd1, %rd71;
	ld.global.f32 	%f49, [%rd72];
	fma.rn.f32 	%f50, %f48, %f49, %f52;
	st.global.f32 	[%rd3], %f50;
$L__BB0_13:
	ret;

}
	// .globl	_Z15linear_backwardiiiPfS_S_S_
.visible .entry _Z15linear_backwardiiiPfS_S_S_(
	.param .u32 _Z15linear_backwardiiiPfS_S_S__param_0,
	.param .u32 _Z15linear_backwardiiiPfS_S_S__param_1,
	.param .u32 _Z15linear_backwardiiiPfS_S_S__param_2,
	.param .u64 .ptr .align 1 _Z15linear_backwardiiiPfS_S_S__param_3,
	.param .u64 .ptr .align 1 _Z15linear_backwardiiiPfS_S_S__param_4,
	.param .u64 .ptr .align 1 _Z15linear_backwardiiiPfS_S_S__param_5,
	.param .u64 .ptr .align 1 _Z15linear_backwardiiiPfS_S_S__param_6
)
{
	.reg .pred 	%p<13>;
	.reg .b32 	%r<92>;
	.reg .b32 	%f<68>;
	.reg .b64 	%rd<69>;

	ld.param.u32 	%r46, [_Z15linear_backwardiiiPfS_S_S__param_0];
	ld.param.u32 	%r44, [_Z15linear_backwardiiiPfS_S_S__param_1];
	ld.param.u32 	%r45, [_Z15linear_backwardiiiPfS_S_S__param_2];
	ld.param.u64 	%rd4, [_Z15linear_backwardiiiPfS_S_S__param_3];
	ld.param.u64 	%rd5, [_Z15linear_backwardiiiPfS_S_S__param_5];
	ld.param.u64 	%rd3, [_Z15linear_backwardiiiPfS_S_S__param_6];
	cvta.to.global.u64 	%rd1, %rd5;
	cvta.to.global.u64 	%rd2, %rd4;
	mov.u32 	%r47, %ctaid.x;
	mov.u32 	%r48, %ntid.x;
	mul.lo.s32 	%r1, %r47, %r48;
	mov.u32 	%r2, %tid.x;
	add.s32 	%r3, %r1, %r2;
	mov.u32 	%r49, %ctaid.y;
	mov.u32 	%r50, %ntid.y;
	mov.u32 	%r51, %tid.y;
	mad.lo.s32 	%r4, %r49, %r50, %r51;
	setp.ge.u32 	%p1, %r4, %r46;
	setp.ge.u32 	%p2, %r3, %r45;
	or.pred  	%p3, %p1, %p2;
	@%p3 bra 	$L__BB1_14;
	setp.lt.s32 	%p4, %r44, 1;
	mov.f32 	%f67, 0f00000000;
	@%p4 bra 	$L__BB1_13;
	mul.lo.s32 	%r5, %r44, %r4;
	and.b32  	%r6, %r44, 7;
	setp.lt.u32 	%p5, %r44, 8;
	mov.f32 	%f67, 0f00000000;
	mov.b32 	%r90, 0;
	@%p5 bra 	$L__BB1_5;
	and.b32  	%r90, %r44, 2147483640;
	neg.s32 	%r88, %r90;
	add.s32 	%r87, %r5, 3;
	add.s32 	%r53, %r2, %r45;
	add.s32 	%r86, %r53, %r1;
	shl.b32 	%r11, %r45, 3;
	shl.b32 	%r54, %r45, 1;
	add.s32 	%r85, %r3, %r54;
	mad.lo.s32 	%r84, %r45, 3, %r3;
	shl.b32 	%r55, %r45, 2;
	add.s32 	%r83, %r3, %r55;
	mad.lo.s32 	%r82, %r45, 5, %r3;
	mad.lo.s32 	%r81, %r45, 6, %r3;
	mad.lo.s32 	%r80, %r45, 7, %r3;
	mov.f32 	%f67, 0f00000000;
	mov.u32 	%r79, %r3;
$L__BB1_4:
	.pragma "nounroll";
	mul.wide.u32 	%rd6, %r79, 4;
	add.s64 	%rd7, %rd2, %rd6;
	ld.global.f32 	%f17, [%rd7];
	add.s32 	%r56, %r87, -3;
	mul.wide.u32 	%rd8, %r56, 4;
	add.s64 	%rd9, %rd1, %rd8;
	ld.global.f32 	%f18, [%rd9];
	fma.rn.f32 	%f19, %f17, %f18, %f67;
	mul.wide.u32 	%rd10, %r86, 4;
	add.s64 	%rd11, %rd2, %rd10;
	ld.global.f32 	%f20, [%rd11];
	add.s32 	%r57, %r87, -2;
	mul.wide.u32 	%rd12, %r57, 4;
	add.s64 	%rd13, %rd1, %rd12;
	ld.global.f32 	%f21, [%rd13];
	fma.rn.f32 	%f22, %f20, %f21, %f19;
	mul.wide.u32 	%rd14, %r85, 4;
	add.s64 	%rd15, %rd2, %rd14;
	ld.global.f32 	%f23, [%rd15];
	add.s32 	%r58, %r87, -1;
	mul.wide.u32 	%rd16, %r58, 4;
	add.s64 	%rd17, %rd1, %rd16;
	ld.global.f32 	%f24, [%rd17];
	fma.rn.f32 	%f25, %f23, %f24, %f22;
	mul.wide.u32 	%rd18, %r84, 4;
	add.s64 	%rd19, %rd2, %rd18;
	ld.global.f32 	%f26, [%rd19];
	add.s32 	%r59, %r87, 4;
	mul.wide.u32 	%rd20, %r87, 4;
	add.s64 	%rd21, %rd1, %rd20;
	ld.global.f32 	%f27, [%rd21];
	fma.rn.f32 	%f28, %f26, %f27, %f25;
	mul.wide.u32 	%rd22, %r83, 4;
	add.s64 	%rd23, %rd2, %rd22;
	ld.global.f32 	%f29, [%rd23];
	add.s32 	%r60, %r87, 1;
	mul.wide.u32 	%rd24, %r60, 4;
	add.s64 	%rd25, %rd1, %rd24;
	ld.global.f32 	%f30, [%rd25];
	fma.rn.f32 	%f31, %f29, %f30, %f28;
	mul.wide.u32 	%rd26, %r82, 4;
	add.s64 	%rd27, %rd2, %rd26;
	ld.global.f32 	%f32, [%rd27];
	add.s32 	%r61, %r87, 2;
	mul.wide.u32 	%rd28, %r61, 4;
	add.s64 	%rd29, %rd1, %rd28;
	ld.global.f32 	%f33, [%rd29];
	fma.rn.f32 	%f34, %f32, %f33, %f31;
	mul.wide.u32 	%rd30, %r81, 4;
	add.s64 	%rd31, %rd2, %rd30;
	ld.global.f32 	%f35, [%rd31];
	add.s32 	%r62, %r87, 3;
	mul.wide.u32 	%rd32, %r62, 4;
	add.s64 	%rd33, %rd1, %rd32;
	ld.global.f32 	%f36, [%rd33];
	fma.rn.f32 	%f37, %f35, %f36, %f34;
	mul.wide.u32 	%rd34, %r80, 4;
	add.s64 	%rd35, %rd2, %rd34;
	ld.global.f32 	%f38, [%rd35];
	mul.wide.u32 	%rd36, %r59, 4;
	add.s64 	%rd37, %rd1, %rd36;
	ld.global.f32 	%f39, [%rd37];
	fma.rn.f32 	%f67, %f38, %f39, %f37;
	add.s32 	%r88, %r88, 8;
	add.s32 	%r87, %r87, 8;
	add.s32 	%r86, %r86, %r11;
	add.s32 	%r85, %r85, %r11;
	add.s32 	%r84, %r84, %r11;
	add.s32 	%r83, %r83, %r11;
	add.s32 	%r82, %r82, %r11;
	add.s32 	%r81, %r81, %r11;
	add.s32 	%r80, %r80, %r11;
	add.s32 	%r79, %r79, %r11;
	setp.ne.s32 	%p6, %r88, 0;
	@%p6 bra 	$L__BB1_4;
$L__BB1_5:
	setp.eq.s32 	%p7, %r6, 0;
	@%p7 bra 	$L__BB1_13;
	and.b32  	%r39, %r44, 3;
	setp.lt.u32 	%p8, %r6, 4;
	@%p8 bra 	$L__BB1_8;
	mad.lo.s32 	%r63, %r90, %r45, %r3;
	mul.wide.u32 	%rd38, %r63, 4;
	add.s64 	%rd39, %rd2, %rd38;
	ld.global.f32 	%f41, [%rd39];
	add.s32 	%r64, %r90, %r5;
	mul.wide.u32 	%rd40, %r64, 4;
	add.s64 	%rd41, %rd1, %rd40;
	ld.global.f32 	%f42, [%rd41];
	fma.rn.f32 	%f43, %f41, %f42, %f67;
	add.s32 	%r65, %r63, %r45;
	mul.wide.u32 	%rd42, %r65, 4;
	add.s64 	%rd43, %rd2, %rd42;
	ld.global.f32 	%f44, [%rd43];
	add.s32 	%r66, %r64, 1;
	mul.wide.u32 	%rd44, %r66, 4;
	add.s64 	%rd45, %rd1, %rd44;
	ld.global.f32 	%f45, [%rd45];
	fma.rn.f32 	%f46, %f44, %f45, %f43;
	add.s32 	%r67, %r65, %r45;
	mul.wide.u32 	%rd46, %r67, 4;
	add.s64 	%rd47, %rd2, %rd46;
	ld.global.f32 	%f47, [%rd47];
	add.s32 	%r68, %r64, 2;
	mul.wide.u32 	%rd48, %r68, 4;
	add.s64 	%rd49, %rd1, %rd48;
	ld.global.f32 	%f48, [%rd49];
	fma.rn.f32 	%f49, %f47, %f48, %f46;
	add.s32 	%r69, %r67, %r45;
	mul.wide.u32 	%rd50, %r69, 4;
	add.s64 	%rd51, %rd2, %rd50;
	ld.global.f32 	%f50, [%rd51];
	add.s32 	%r70, %r64, 3;
	mul.wide.u32 	%rd52, %r70, 4;
	add.s64 	%rd53, %rd1, %rd52;
	ld.global.f32 	%f51, [%rd53];
	fma.rn.f32 	%f67, %f50, %f51, %f49;
	add.s32 	%r90, %r90, 4;
$L__BB1_8:
	setp.eq.s32 	%p9, %r39, 0;
	@%p9 bra 	$L__BB1_13;
	setp.eq.s32 	%p10, %r39, 1;
	@%p10 bra 	$L__BB1_11;
	mad.lo.s32 	%r71, %r90, %r45, %r3;
	mul.wide.u32 	%rd54, %r71, 4;
	add.s64 	%rd55, %rd2, %rd54;
	ld.global.f32 	%f53, [%rd55];
	add.s32 	%r72, %r90, %r5;
	mul.wide.u32 	%rd56, %r72, 4;
	add.s64 	%rd57, %rd1, %rd56;
	ld.global.f32 	%f54, [%rd57];
	fma.rn.f32 	%f55, %f53, %f54, %f67;
	add.s32 	%r73, %r71, %r45;
	mul.wide.u32 	%rd58, %r73, 4;
	add.s64 	%rd59, %rd2, %rd58;
	ld.global.f32 	%f56, [%rd59];
	add.s32 	%r74, %r72, 1;
	mul.wide.u32 	%rd60, %r74, 4;
	add.s64 	%rd61, %rd1, %rd60;
	ld.global.f32 	%f57, [%rd61];
	fma.rn.f32 	%f67, %f56, %f57, %f55;
	add.s32 	%r90, %r90, 2;
$L__BB1_11:
	and.b32  	%r75, %r44, 1;
	setp.eq.b32 	%p11, %r75, 1;
	not.pred 	%p12, %p11;
	@%p12 bra 	$L__BB1_13;
	mad.lo.s32 	%r76, %r90, %r45, %r3;
	mul.wide.u32 	%rd62, %r76, 4;
	add.s64 	%rd63, %rd2, %rd62;
	ld.global.f32 	%f58, [%rd63];
	add.s32 	%r77, %r90, %r5;
	mul.wide.u32 	%rd64, %r77, 4;
	add.s64 	%rd65, %rd1, %rd64;
	ld.global.f32 	%f59, [%rd65];
	fma.rn.f32 	%f67, %f58, %f59, %f67;
$L__BB1_13:
	mad.lo.s32 	%r78, %r45, %r4, %r3;
	cvta.to.global.u64 	%rd66, %rd3;
	mul.wide.u32 	%rd67, %r78, 4;
	add.s64 	%rd68, %rd66, %rd67;
	st.global.f32 	[%rd68], %f67;
$L__BB1_14:
	ret;

}
	// .globl	_Z12relu_forwardiiPfS_
.visible .entry _Z12relu_forwardiiPfS_(
	.param .u32 _Z12relu_forwardiiPfS__param_0,
	.param .u32 _Z12relu_forwardiiPfS__param_1,
	.param .u64 .ptr .align 1 _Z12relu_forwardiiPfS__param_2,
	.param .u64 .ptr .align 1 _Z12relu_forwardiiPfS__param_3
)
{
	.reg .pred 	%p<4>;
	.reg .b32 	%r<12>;
	.reg .b32 	%f<3>;
	.reg .b64 	%rd<8>;

	ld.param.u32 	%r3, [_Z12relu_forwardiiPfS__param_0];
	ld.param.u32 	%r4, [_Z12relu_forwardiiPfS__param_1];
	ld.param.u64 	%rd1, [_Z12relu_forwardiiPfS__param_2];
	ld.param.u64 	%rd2, [_Z12relu_forwardiiPfS__param_3];
	mov.u32 	%r5, %ctaid.x;
	mov.u32 	%r6, %ntid.x;
	mov.u32 	%r7, %tid.x;
	mad.lo.s32 	%r1, %r5, %r6, %r7;
	mov.u32 	%r8, %ctaid.y;
	mov.u32 	%r9, %ntid.y;
	mov.u32 	%r10, %tid.y;
	mad.lo.s32 	%r2, %r8, %r9, %r10;
	setp.ge.u32 	%p1, %r2, %r4;
	setp.ge.u32 	%p2, %r1, %r3;
	or.pred  	%p3, %p2, %p1;
	@%p3 bra 	$L__BB2_2;
	cvta.to.global.u64 	%rd3, %rd1;
	cvta.to.global.u64 	%rd4, %rd2;
	mad.lo.s32 	%r11, %r2, %r3, %r1;
	mul.wide.u32 	%rd5, %r11, 4;
	add.s64 	%rd6, %rd3, %rd5;
	ld.global.f32 	%f1, [%rd6];
	max.f32 	%f2, %f1, 0f00000000;
	add.s64 	%rd7, %rd4, %rd5;
	st.global.f32 	[%rd7], %f2;
$L__BB2_2:
	ret;

}
	// .globl	_Z14relu_backwardsiiPfS_S_
.visible .entry _Z14relu_backwardsiiPfS_S_(
	.param .u32 _Z14relu_backwardsiiPfS_S__param_0,
	.param .u32 _Z14relu_backwardsiiPfS_S__param_1,
	.param .u64 .ptr .align 1 _Z14relu_backwardsiiPfS_S__param_2,
	.param .u64 .ptr .align 1 _Z14relu_backwardsiiPfS_S__param_3,
	.param .u64 .ptr .align 1 _Z14relu_backwardsiiPfS_S__param_4
)
{
	.reg .pred 	%p<5>;
	.reg .b32 	%r<12>;
	.reg .b32 	%f<6>;
	.reg .b64 	%rd<13>;

	ld.param.u32 	%r4, [_Z14relu_backwardsiiPfS_S__param_0];
	ld.param.u32 	%r5, [_Z14relu_backwardsiiPfS_S__param_1];
	ld.param.u64 	%rd1, [_Z14relu_backwardsiiPfS_S__param_2];
	ld.param.u64 	%rd2, [_Z14relu_backwardsiiPfS_S__param_3];
	ld.param.u64 	%rd3, [_Z14relu_backwardsiiPfS_S__param_4];
	mov.u32 	%r6, %ctaid.x;
	mov.u32 	%r7, %ntid.x;
	mov.u32 	%r8, %tid.x;
	mad.lo.s32 	%r1, %r6, %r7, %r8;
	mov.u32 	%r9, %ctaid.y;
	mov.u32 	%r10, %ntid.y;
	mov.u32 	%r11, %tid.y;
	mad.lo.s32 	%r2, %r9, %r10, %r11;
	setp.ge.u32 	%p1, %r2, %r5;
	setp.ge.u32 	%p2, %r1, %r4;
	or.pred  	%p3, %p2, %p1;
	@%p3 bra 	$L__BB3_4;
	cvta.to.global.u64 	%rd4, %rd1;
	mad.lo.s32 	%r3, %r2, %r4, %r1;
	mul.wide.u32 	%rd5, %r3, 4;
	add.s64 	%rd6, %rd4, %rd5;
	ld.global.f32 	%f4, [%rd6];
	setp.leu.f32 	%p4, %f4, 0f00000000;
	mov.f32 	%f5, 0f00000000;
	@%p4 bra 	$L__BB3_3;
	cvta.to.global.u64 	%rd7, %rd2;
	add.s64 	%rd9, %rd7, %rd5;
	ld.global.f32 	%f5, [%rd9];
$L__BB3_3:
	cvta.to.global.u64 	%rd10, %rd3;
	add.s64 	%rd12, %rd10, %rd5;
	st.global.f32 	[%rd12], %f5;
$L__BB3_4:
	ret;

}
	// .globl	_Z7softmaxiiPfS_
.visible .entry _Z7softmaxiiPfS_(
	.param .u32 _Z7softmaxiiPfS__param_0,
	.param .u32 _Z7softmaxiiPfS__param_1,
	.param .u64 .ptr .align 1 _Z7softmaxiiPfS__param_2,
	.param .u64 .ptr .align 1 _Z7softmaxiiPfS__param_3
)
{
	.reg .pred 	%p<22>;
	.reg .b32 	%r<142>;
	.reg .b32 	%f<306>;
	.reg .b64 	%rd<98>;

	ld.param.u32 	%r41, [_Z7softmaxiiPfS__param_0];
	ld.param.u32 	%r42, [_Z7softmaxiiPfS__param_1];
	ld.param.u64 	%rd3, [_Z7softmaxiiPfS__param_2];
	ld.param.u64 	%rd2, [_Z7softmaxiiPfS__param_3];
	cvta.to.global.u64 	%rd1, %rd3;
	mov.u32 	%r43, %ctaid.x;
	mov.u32 	%r44, %ntid.x;
	mov.u32 	%r45, %tid.x;
	mad.lo.s32 	%r1, %r43, %r44, %r45;
	mov.u32 	%r46, %ctaid.y;
	mov.u32 	%r47, %ntid.y;
	mov.u32 	%r48, %tid.y;
	mad.lo.s32 	%r2, %r46, %r47, %r48;
	setp.ge.u32 	%p1, %r2, %r42;
	setp.ge.u32 	%p2, %r1, %r41;
	or.pred  	%p3, %p2, %p1;
	@%p3 bra 	$L__BB4_28;
	mul.lo.s32 	%r3, %r2, %r41;
	mul.wide.u32 	%rd4, %r3, 4;
	add.s64 	%rd5, %rd1, %rd4;
	ld.global.f32 	%f296, [%rd5];
	setp.lt.s32 	%p4, %r41, 2;
	@%p4 bra 	$L__BB4_15;
	add.s32 	%r4, %r41, -1;
	add.s32 	%r50, %r41, -2;
	and.b32  	%r5, %r4, 15;
	setp.lt.u32 	%p5, %r50, 15;
	mov.b32 	%r130, 1;
	@%p5 bra 	$L__BB4_6;
	and.b32  	%r52, %r4, -16;
	neg.s32 	%r136, %r52;
	mov.b32 	%r135, 8;
	mov.u32 	%r134, %r3;
$L__BB4_4:
	.pragma "nounroll";
	add.s32 	%r53, %r134, 1;
	mul.wide.u32 	%rd6, %r53, 4;
	add.s64 	%rd7, %rd1, %rd6;
	ld.global.f32 	%f28, [%rd7];
	max.f32 	%f29, %f296, %f28;
	add.s32 	%r54, %r134, 2;
	mul.wide.u32 	%rd8, %r54, 4;
	add.s64 	%rd9, %rd1, %rd8;
	ld.global.f32 	%f30, [%rd9];
	max.f32 	%f31, %f29, %f30;
	add.s32 	%r55, %r134, 3;
	mul.wide.u32 	%rd10, %r55, 4;
	add.s64 	%rd11, %rd1, %rd10;
	ld.global.f32 	%f32, [%rd11];
	max.f32 	%f33, %f31, %f32;
	add.s32 	%r56, %r134, 4;
	mul.wide.u32 	%rd12, %r56, 4;
	add.s64 	%rd13, %rd1, %rd12;
	ld.global.f32 	%f34, [%rd13];
	max.f32 	%f35, %f33, %f34;
	add.s32 	%r57, %r134, 5;
	mul.wide.u32 	%rd14, %r57, 4;
	add.s64 	%rd15, %rd1, %rd14;
	ld.global.f32 	%f36, [%rd15];
	max.f32 	%f37, %f35, %f36;
	add.s32 	%r58, %r134, 6;
	mul.wide.u32 	%rd16, %r58, 4;
	add.s64 	%rd17, %rd1, %rd16;
	ld.global.f32 	%f38, [%rd17];
	max.f32 	%f39, %f37, %f38;
	add.s32 	%r59, %r134, 7;
	mul.wide.u32 	%rd18, %r59, 4;
	add.s64 	%rd19, %rd1, %rd18;
	ld.global.f32 	%f40, [%rd19];
	max.f32 	%f41, %f39, %f40;
	add.s32 	%r60, %r134, 8;
	mul.wide.u32 	%rd20, %r60, 4;
	add.s64 	%rd21, %rd1, %rd20;
	ld.global.f32 	%f42, [%rd21];
	max.f32 	%f43, %f41, %f42;
	add.s32 	%r61, %r134, 9;
	mul.wide.u32 	%rd22, %r61, 4;
	add.s64 	%rd23, %rd1, %rd22;
	ld.global.f32 	%f44, [%rd23];
	max.f32 	%f45, %f43, %f44;
	add.s32 	%r62, %r134, 10;
	mul.wide.u32 	%rd24, %r62, 4;
	add.s64 	%rd25, %rd1, %rd24;
	ld.global.f32 	%f46, [%rd25];
	max.f32 	%f47, %f45, %f46;
	add.s32 	%r63, %r134, 11;
	mul.wide.u32 	%rd26, %r63, 4;
	add.s64 	%rd27, %rd1, %rd26;
	ld.global.f32 	%f48, [%rd27];
	max.f32 	%f49, %f47, %f48;
	add.s32 	%r64, %r134, 12;
	mul.wide.u32 	%rd28, %r64, 4;
	add.s64 	%rd29, %rd1, %rd28;
	ld.global.f32 	%f50, [%rd29];
	max.f32 	%f51, %f49, %f50;
	add.s32 	%r65, %r134, 13;
	mul.wide.u32 	%rd30, %r65, 4;
	add.s64 	%rd31, %rd1, %rd30;
	ld.global.f32 	%f52, [%rd31];
	max.f32 	%f53, %f51, %f52;
	add.s32 	%r66, %r134, 14;
	mul.wide.u32 	%rd32, %r66, 4;
	add.s64 	%rd33, %rd1, %rd32;
	ld.global.f32 	%f54, [%rd33];
	max.f32 	%f55, %f53, %f54;
	add.s32 	%r67, %r134, 15;
	mul.wide.u32 	%rd34, %r67, 4;
	add.s64 	%rd35, %rd1, %rd34;
	ld.global.f32 	%f56, [%rd35];
	max.f32 	%f57, %f55, %f56;
	add.s32 	%r134, %r134, 16;
	mul.wide.u32 	%rd36, %r134, 4;
	add.s64 	%rd37, %rd1, %rd36;
	ld.global.f32 	%f58, [%rd37];
	max.f32 	%f296, %f57, %f58;
	add.s32 	%r136, %r136, 16;
	add.s32 	%r135, %r135, 16;
	setp.eq.s32 	%p6, %r136, 0;
	@%p6 bra 	$L__BB4_5;
	bra.uni 	$L__BB4_4;
$L__BB4_5:
	add.s32 	%r130, %r135, -7;
$L__BB4_6:
	setp.eq.s32 	%p7, %r5, 0;
	@%p7 bra 	$L__BB4_15;
	and.b32  	%r9, %r4, 7;
	setp.lt.u32 	%p8, %r5, 8;
	@%p8 bra 	$L__BB4_9;
	add.s32 	%r68, %r130, %r3;
	mul.wide.u32 	%rd38, %r68, 4;
	add.s64 	%rd39, %rd1, %rd38;
	ld.global.f32 	%f60, [%rd39];
	max.f32 	%f61, %f296, %f60;
	add.s32 	%r69, %r68, 1;
	mul.wide.u32 	%rd40, %r69, 4;
	add.s64 	%rd41, %rd1, %rd40;
	ld.global.f32 	%f62, [%rd41];
	max.f32 	%f63, %f61, %f62;
	add.s32 	%r70, %r68, 2;
	mul.wide.u32 	%rd42, %r70, 4;
	add.s64 	%rd43, %rd1, %rd42;
	ld.global.f32 	%f64, [%rd43];
	max.f32 	%f65, %f63, %f64;
	add.s32 	%r71, %r68, 3;
	mul.wide.u32 	%rd44, %r71, 4;
	add.s64 	%rd45, %rd1, %rd44;
	ld.global.f32 	%f66, [%rd45];
	max.f32 	%f67, %f65, %f66;
	add.s32 	%r72, %r68, 4;
	mul.wide.u32 	%rd46, %r72, 4;
	add.s64 	%rd47, %rd1, %rd46;
	ld.global.f32 	%f68, [%rd47];
	max.f32 	%f69, %f67, %f68;
	add.s32 	%r73, %r68, 5;
	mul.wide.u32 	%rd48, %r73, 4;
	add.s64 	%rd49, %rd1, %rd48;
	ld.global.f32 	%f70, [%rd49];
	max.f32 	%f71, %f69, %f70;
	add.s32 	%r74, %r68, 6;
	mul.wide.u32 	%rd50, %r74, 4;
	add.s64 	%rd51, %rd1, %rd50;
	ld.global.f32 	%f72, [%rd51];
	max.f32 	%f73, %f71, %f72;
	add.s32 	%r75, %r68, 7;
	mul.wide.u32 	%rd52, %r75, 4;
	add.s64 	%rd53, %rd1, %rd52;
	ld.global.f32 	%f74, [%rd53];
	max.f32 	%f296, %f73, %f74;
	add.s32 	%r130, %r130, 8;
$L__BB4_9:
	setp.eq.s32 	%p9, %r9, 0;
	@%p9 bra 	$L__BB4_15;
	and.b32  	%r12, %r4, 3;
	setp.lt.u32 	%p10, %r9, 4;
	@%p10 bra 	$L__BB4_12;
	add.s32 	%r76, %r130, %r3;
	mul.wide.u32 	%rd54, %r76, 4;
	add.s64 	%rd55, %rd1, %rd54;
	ld.global.f32 	%f76, [%rd55];
	max.f32 	%f77, %f296, %f76;
	add.s32 	%r77, %r76, 1;
	mul.wide.u32 	%rd56, %r77, 4;
	add.s64 	%rd57, %rd1, %rd56;
	ld.global.f32 	%f78, [%rd57];
	max.f32 	%f79, %f77, %f78;
	add.s32 	%r78, %r76, 2;
	mul.wide.u32 	%rd58, %r78, 4;
	add.s64 	%rd59, %rd1, %rd58;
	ld.global.f32 	%f80, [%rd59];
	max.f32 	%f81, %f79, %f80;
	add.s32 	%r79, %r76, 3;
	mul.wide.u32 	%rd60, %r79, 4;
	add.s64 	%rd61, %rd1, %rd60;
	ld.global.f32 	%f82, [%rd61];
	max.f32 	%f296, %f81, %f82;
	add.s32 	%r130, %r130, 4;
$L__BB4_12:
	setp.eq.s32 	%p11, %r12, 0;
	@%p11 bra 	$L__BB4_15;
	add.s32 	%r133, %r130, %r3;
	neg.s32 	%r132, %r12;
$L__BB4_14:
	.pragma "nounroll";
	mul.wide.u32 	%rd62, %r133, 4;
	add.s64 	%rd63, %rd1, %rd62;
	ld.global.f32 	%f83, [%rd63];
	max.f32 	%f296, %f296, %f83;
	add.s32 	%r133, %r133, 1;
	add.s32 	%r132, %r132, 1;
	setp.ne.s32 	%p12, %r132, 0;
	@%p12 bra 	$L__BB4_14;
$L__BB4_15:
	setp.lt.s32 	%p13, %r41, 1;
	mov.f32 	%f305, 0f00000000;
	@%p13 bra 	$L__BB4_27;
	and.b32  	%r21, %r41, 7;
	setp.lt.u32 	%p14, %r41, 8;
	mov.f32 	%f305, 0f00000000;
	mov.b32 	%r139, 0;
	@%p14 bra 	$L__BB4_19;
	and.b32  	%r139, %r41, 2147483640;
	neg.s32 	%r138, %r139;
	add.s32 	%r137, %r3, 3;
	mov.f32 	%f305, 0f00000000;
$L__BB4_18:
	.pragma "nounroll";
	add.s32 	%r81, %r137, -3;
	mul.wide.u32 	%rd64, %r81, 4;
	add.s64 	%rd65, %rd1, %rd64;
	ld.global.f32 	%f88, [%rd65];
	sub.f32 	%f89, %f88, %f296;
	fma.rn.f32 	%f90, %f89, 0f3BBB989D, 0f3F000000;
	cvt.sat.f32.f32 	%f91, %f90;
	mov.f32 	%f92, 0f4B400001;
	mov.f32 	%f93, 0f437C0000;
	fma.rm.f32 	%f94, %f91, %f93, %f92;
	add.f32 	%f95, %f94, 0fCB40007F;
	neg.f32 	%f96, %f95;
	fma.rn.f32 	%f97, %f89, 0f3FB8AA3B, %f96;
	fma.rn.f32 	%f98, %f89, 0f32A57060, %f97;
	mov.b32 	%r82, %f94;
	shl.b32 	%r83, %r82, 23;
	mov.b32 	%f99, %r83;
	ex2.approx.ftz.f32 	%f100, %f98;
	fma.rn.f32 	%f101, %f100, %f99, %f305;
	add.s32 	%r84, %r137, -2;
	mul.wide.u32 	%rd66, %r84, 4;
	add.s64 	%rd67, %rd1, %rd66;
	ld.global.f32 	%f102, [%rd67];
	sub.f32 	%f103, %f102, %f296;
	fma.rn.f32 	%f104, %f103, 0f3BBB989D, 0f3F000000;
	cvt.sat.f32.f32 	%f105, %f104;
	fma.rm.f32 	%f106, %f105, %f93, %f92;
	add.f32 	%f107, %f106, 0fCB40007F;
	neg.f32 	%f108, %f107;
	fma.rn.f32 	%f109, %f103, 0f3FB8AA3B, %f108;
	fma.rn.f32 	%f110, %f103, 0f32A57060, %f109;
	mov.b32 	%r85, %f106;
	shl.b32 	%r86, %r85, 23;
	mov.b32 	%f111, %r86;
	ex2.approx.ftz.f32 	%f112, %f110;
	fma.rn.f32 	%f113, %f112, %f111, %f101;
	add.s32 	%r87, %r137, -1;
	mul.wide.u32 	%rd68, %r87, 4;
	add.s64 	%rd69, %rd1, %rd68;
	ld.global.f32 	%f114, [%rd69];
	sub.f32 	%f115, %f114, %f296;
	fma.rn.f32 	%f116, %f115, 0f3BBB989D, 0f3F000000;
	cvt.sat.f32.f32 	%f117, %f116;
	fma.rm.f32 	%f118, %f117, %f93, %f92;
	add.f32 	%f119, %f118, 0fCB40007F;
	neg.f32 	%f120, %f119;
	fma.rn.f32 	%f121, %f115, 0f3FB8AA3B, %f120;
	fma.rn.f32 	%f122, %f115, 0f32A57060, %f121;
	mov.b32 	%r88, %f118;
	shl.b32 	%r89, %r88, 23;
	mov.b32 	%f123, %r89;
	ex2.approx.ftz.f32 	%f124, %f122;
	fma.rn.f32 	%f125, %f124, %f123, %f113;
	add.s32 	%r90, %r137, 4;
	mul.wide.u32 	%rd70, %r137, 4;
	add.s64 	%rd71, %rd1, %rd70;
	ld.global.f32 	%f126, [%rd71];
	sub.f32 	%f127, %f126, %f296;
	fma.rn.f32 	%f128, %f127, 0f3BBB989D, 0f3F000000;
	cvt.sat.f32.f32 	%f129, %f128;
	fma.rm.f32 	%f130, %f129, %f93, %f92;
	add.f32 	%f131, %f130, 0fCB40007F;
	neg.f32 	%f132, %f131;
	fma.rn.f32 	%f133, %f127, 0f3FB8AA3B, %f132;
	fma.rn.f32 	%f134, %f127, 0f32A57060, %f133;
	mov.b32 	%r91, %f130;
	shl.b32 	%r92, %r91, 23;
	mov.b32 	%f135, %r92;
	ex2.approx.ftz.f32 	%f136, %f134;
	fma.rn.f32 	%f137, %f136, %f135, %f125;
	add.s32 	%r93, %r137, 1;
	mul.wide.u32 	%rd72, %r93, 4;
	add.s64 	%rd73, %rd1, %rd72;
	ld.global.f32 	%f138, [%rd73];
	sub.f32 	%f139, %f138, %f296;
	fma.rn.f32 	%f140, %f139, 0f3BBB989D, 0f3F000000;
	cvt.sat.f32.f32 	%f141, %f140;
	fma.rm.f32 	%f142, %f141, %f93, %f92;
	add.f32 	%f143, %f142, 0fCB40007F;
	neg.f32 	%f144, %f143;
	fma.rn.f32 	%f145, %f139, 0f3FB8AA3B, %f144;
	fma.rn.f32 	%f146, %f139, 0f32A57060, %f145;
	mov.b32 	%r94, %f142;
	shl.b32 	%r95, %r94, 23;
	mov.b32 	%f147, %r95;
	ex2.approx.ftz.f32 	%f148, %f146;
	fma.rn.f32 	%f149, %f148, %f147, %f137;
	add.s32 	%r96, %r137, 2;
	mul.wide.u32 	%rd74, %r96, 4;
	add.s64 	%rd75, %rd1, %rd74;
	ld.global.f32 	%f150, [%rd75];
	sub.f32 	%f151, %f150, %f296;
	fma.rn.f32 	%f152, %f151, 0f3BBB989D, 0f3F000000;
	cvt.sat.f32.f32 	%f153, %f152;
	fma.rm.f32 	%f154, %f153, %f93, %f92;
	add.f32 	%f155, %f154, 0fCB40007F;
	neg.f32 	%f156, %f155;
	fma.rn.f32 	%f157, %f151, 0f3FB8AA3B, %f156;
	fma.rn.f32 	%f158, %f151, 0f32A57060, %f157;
	mov.b32 	%r97, %f154;
	shl.b32 	%r98, %r97, 23;
	mov.b32 	%f159, %r98;
	ex2.approx.ftz.f32 	%f160, %f158;
	fma.rn.f32 	%f161, %f160, %f159, %f149;
	add.s32 	%r99, %r137, 3;
	mul.wide.u32 	%rd76, %r99, 4;
	add.s64 	%rd77, %rd1, %rd76;
	ld.global.f32 	%f162, [%rd77];
	sub.f32 	%f163, %f162, %f296;
	fma.rn.f32 	%f164, %f163, 0f3BBB989D, 0f3F000000;
	cvt.sat.f32.f32 	%f165, %f164;
	fma.rm.f32 	%f166, %f165, %f93, %f92;
	add.f32 	%f167, %f166, 0fCB40007F;
	neg.f32 	%f168, %f167;
	fma.rn.f32 	%f169, %f163, 0f3FB8AA3B, %f168;
	fma.rn.f32 	%f170, %f163, 0f32A57060, %f169;
	mov.b32 	%r100, %f166;
	shl.b32 	%r101, %r100, 23;
	mov.b32 	%f171, %r101;
	ex2.approx.ftz.f32 	%f172, %f170;
	fma.rn.f32 	%f173, %f172, %f171, %f161;
	mul.wide.u32 	%rd78, %r90, 4;
	add.s64 	%rd79, %rd1, %rd78;
	ld.global.f32 	%f174, [%rd79];
	sub.f32 	%f175, %f174, %f296;
	fma.rn.f32 	%f176, %f175, 0f3BBB989D, 0f3F000000;
	cvt.sat.f32.f32 	%f177, %f176;
	fma.rm.f32 	%f178, %f177, %f93, %f92;
	add.f32 	%f179, %f178, 0fCB40007F;
	neg.f32 	%f180, %f179;
	fma.rn.f32 	%f181, %f175, 0f3FB8AA3B, %f180;
	fma.rn.f32 	%f182, %f175, 0f32A57060, %f181;
	mov.b32 	%r102, %f178;
	shl.b32 	%r103, %r102, 23;
	mov.b32 	%f183, %r103;
	ex2.approx.ftz.f32 	%f184, %f182;
	fma.rn.f32 	%f305, %f184, %f183, %f173;
	add.s32 	%r138, %r138, 8;
	add.s32 	%r137, %r137, 8;
	setp.ne.s32 	%p15, %r138, 0;
	@%p15 bra 	$L__BB4_18;
$L__BB4_19:
	setp.eq.s32 	%p16, %r21, 0;
	@%p16 bra 	$L__BB4_27;
	and.b32  	%r36, %r41, 3;
	setp.lt.u32 	%p17, %r21, 4;
	@%p17 bra 	$L__BB4_22;
	add.s32 	%r104, %r139, %r3;
	mul.wide.u32 	%rd80, %r104, 4;
	add.s64 	%rd81, %rd1, %rd80;
	ld.global.f32 	%f186, [%rd81];
	sub.f32 	%f187, %f186, %f296;
	fma.rn.f32 	%f188, %f187, 0f3BBB989D, 0f3F000000;
	cvt.sat.f32.f32 	%f189, %f188;
	mov.f32 	%f190, 0f4B400001;
	mov.f32 	%f191, 0f437C0000;
	fma.rm.f32 	%f192, %f189, %f191, %f190;
	add.f32 	%f193, %f192, 0fCB40007F;
	neg.f32 	%f194, %f193;
	fma.rn.f32 	%f195, %f187, 0f3FB8AA3B, %f194;
	fma.rn.f32 	%f196, %f187, 0f32A57060, %f195;
	mov.b32 	%r105, %f192;
	shl.b32 	%r106, %r105, 23;
	mov.b32 	%f197, %r106;
	ex2.approx.ftz.f32 	%f198, %f196;
	fma.rn.f32 	%f199, %f198, %f197, %f305;
	add.s32 	%r107, %r104, 1;
	mul.wide.u32 	%rd82, %r107, 4;
	add.s64 	%rd83, %rd1, %rd82;
	ld.global.f32 	%f200, [%rd83];
	sub.f32 	%f201, %f200, %f296;
	fma.rn.f32 	%f202, %f201, 0f3BBB989D, 0f3F000000;
	cvt.sat.f32.f32 	%f203, %f202;
	fma.rm.f32 	%f204, %f203, %f191, %f190;
	add.f32 	%f205, %f204, 0fCB40007F;
	neg.f32 	%f206, %f205;
	fma.rn.f32 	%f207, %f201, 0f3FB8AA3B, %f206;
	fma.rn.f32 	%f208, %f201, 0f32A57060, %f207;
	mov.b32 	%r108, %f204;
	shl.b32 	%r109, %r108, 23;
	mov.b32 	%f209, %r109;
	ex2.approx.ftz.f32 	%f210, %f208;
	fma.rn.f32 	%f211, %f210, %f209, %f199;
	add.s32 	%r110, %r104, 2;
	mul.wide.u32 	%rd84, %r110, 4;
	add.s64 	%rd85, %rd1, %rd84;
	ld.global.f32 	%f212, [%rd85];
	sub.f32 	%f213, %f212, %f296;
	fma.rn.f32 	%f214, %f213, 0f3BBB989D, 0f3F000000;
	cvt.sat.f32.f32 	%f215, %f214;
	fma.rm.f32 	%f216, %f215, %f191, %f190;
	add.f32 	%f217, %f216, 0fCB40007F;
	neg.f32 	%f218, %f217;
	fma.rn.f32 	%f219, %f213, 0f3FB8AA3B, %f218;
	fma.rn.f32 	%f220, %f213, 0f32A57060, %f219;
	mov.b32 	%r111, %f216;
	shl.b32 	%r112, %r111, 23;
	mov.b32 	%f221, %r112;
	ex2.approx.ftz.f32 	%f222, %f220;
	fma.rn.f32 	%f223, %f222, %f221, %f211;
	add.s32 	%r113, %r104, 3;
	mul.wide.u32 	%rd86, %r113, 4;
	add.s64 	%rd87, %rd1, %rd86;
	ld.global.f32 	%f224, [%rd87];
	sub.f32 	%f225, %f224, %f296;
	fma.rn.f32 	%f226, %f225, 0f3BBB989D, 0f3F000000;
	cvt.sat.f32.f32 	%f227, %f226;
	fma.rm.f32 	%f228, %f227, %f191, %f190;
	add.f32 	%f229, %f228, 0fCB40007F;
	neg.f32 	%f230, %f229;
	fma.rn.f32 	%f231, %f225, 0f3FB8AA3B, %f230;
	fma.rn.f32 	%f232, %f225, 0f32A57060, %f231;
	mov.b32 	%r114, %f228;
	shl.b32 	%r115, %r114, 23;
	mov.b32 	%f233, %r115;
	ex2.approx.ftz.f32 	%f234, %f232;
	fma.rn.f32 	%f305, %f234, %f233, %f223;
	add.s32 	%r139, %r139, 4;
$L__BB4_22:
	setp.eq.s32 	%p18, %r36, 0;
	@%p18 bra 	$L__BB4_27;
	setp.eq.s32 	%p19, %r36, 1;
	@%p19 bra 	$L__BB4_25;
	add.s32 	%r116, %r139, %r3;
	mul.wide.u32 	%rd88, %r116, 4;
	add.s64 	%rd89, %rd1, %rd88;
	ld.global.f32 	%f236, [%rd89];
	sub.f32 	%f237, %f236, %f296;
	fma.rn.f32 	%f238, %f237, 0f3BBB989D, 0f3F000000;
	cvt.sat.f32.f32 	%f239, %f238;
	mov.f32 	%f240, 0f4B400001;
	mov.f32 	%f241, 0f437C0000;
	fma.rm.f32 	%f242, %f239, %f241, %f240;
	add.f32 	%f243, %f242, 0fCB40007F;
	neg.f32 	%f244, %f243;
	fma.rn.f32 	%f245, %f237, 0f3FB8AA3B, %f244;
	fma.rn.f32 	%f246, %f237, 0f32A57060, %f245;
	mov.b32 	%r117, %f242;
	shl.b32 	%r118, %r117, 23;
	mov.b32 	%f247, %r118;
	ex2.approx.ftz.f32 	%f248, %f246;
	fma.rn.f32 	%f249, %f248, %f247, %f305;
	add.s32 	%r119, %r116, 1;
	mul.wide.u32 	%rd90, %r119, 4;
	add.s64 	%rd91, %rd1, %rd90;
	ld.global.f32 	%f250, [%rd91];
	sub.f32 	%f251, %f250, %f296;
	fma.rn.f32 	%f252, %f251, 0f3BBB989D, 0f3F000000;
	cvt.sat.f32.f32 	%f253, %f252;
	fma.rm.f32 	%f254, %f253, %f241, %f240;
	add.f32 	%f255, %f254, 0fCB40007F;
	neg.f32 	%f256, %f255;
	fma.rn.f32 	%f257, %f251, 0f3FB8AA3B, %f256;
	fma.rn.f32 	%f258, %f251, 0f32A57060, %f257;
	mov.b32 	%r120, %f254;
	shl.b32 	%r121, %r120, 23;
	mov.b32 	%f259, %r121;
	ex2.approx.ftz.f32 	%f260, %f258;
	fma.rn.f32 	%f305, %f260, %f259, %f249;
	add.s32 	%r139, %r139, 2;
$L__BB4_25:
	and.b32  	%r122, %r41, 1;
	setp.eq.b32 	%p20, %r122, 1;
	not.pred 	%p21, %p20;
	@%p21 bra 	$L__BB4_27;
	add.s32 	%r123, %r139, %r3;
	mul.wide.u32 	%rd92, %r123, 4;
	add.s64 	%rd93, %rd1, %rd92;
	ld.global.f32 	%f261, [%rd93];
	sub.f32 	%f262, %f261, %f296;
	fma.rn.f32 	%f263, %f262, 0f3BBB989D, 0f3F000000;
	cvt.sat.f32.f32 	%f264, %f263;
	mov.f32 	%f265, 0f4B400001;
	mov.f32 	%f266, 0f437C0000;
	fma.rm.f32 	%f267, %f264, %f266, %f265;
	add.f32 	%f268, %f267, 0fCB40007F;
	neg.f32 	%f269, %f268;
	fma.rn.f32 	%f270, %f262, 0f3FB8AA3B, %f269;
	fma.rn.f32 	%f271, %f262, 0f32A57060, %f270;
	mov.b32 	%r124, %f267;
	shl.b32 	%r125, %r124, 23;
	mov.b32 	%f272, %r125;
	ex2.approx.ftz.f32 	%f273, %f271;
	fma.rn.f32 	%f305, %f273, %f272, %f305;
$L__BB4_27:
	add.s32 	%r126, %r3, %r1;
	mul.wide.u32 	%rd94, %r126, 4;
	add.s64 	%rd95, %rd1, %rd94;
	ld.global.f32 	%f274, [%rd95];
	sub.f32 	%f275, %f274, %f296;
	fma.rn.f32 	%f276, %f275, 0f3BBB989D, 0f3F000000;
	cvt.sat.f32.f32 	%f277, %f276;
	mov.f32 	%f278, 0f4B400001;
	mov.f32 	%f279, 0f437C0000;
	fma.rm.f32 	%f280, %f277, %f279, %f278;
	add.f32 	%f281, %f280, 0fCB40007F;
	neg.f32 	%f282, %f281;
	fma.rn.f32 	%f283, %f275, 0f3FB8AA3B, %f282;
	fma.rn.f32 	%f284, %f275, 0f32A57060, %f283;
	mov.b32 	%r127, %f280;
	shl.b32 	%r128, %r127, 23;
	mov.b32 	%f285, %r128;
	ex2.approx.ftz.f32 	%f286, %f284;
	mul.f32 	%f287, %f286, %f285;
	div.rn.f32 	%f288, %f287, %f305;
	cvta.to.global.u64 	%rd96, %rd2;
	add.s64 	%rd97, %rd96, %rd94;
	st.global.f32 	[%rd97], %f288;
$L__BB4_28:
	ret;

}
	// .globl	_Z19init_kaiming_normaliiPf
.visible .entry _Z19init_kaiming_normaliiPf(
	.param .u32 _Z19init_kaiming_normaliiPf_param_0,
	.param .u32 _Z19init_kaiming_normaliiPf_param_1,
	.param .u64 .ptr .align 1 _Z19init_kaiming_normaliiPf_param_2
)
{
	.local .align 8 .b8 	__local_depot5[48];
	.reg .b64 	%SP;
	.reg .b64 	%SPL;
	.reg .pred 	%p<69>;
	.reg .b32 	%r<1220>;
	.reg .b32 	%f<35>;
	.reg .b64 	%rd<27>;

	mov.u64 	%SPL, __local_depot5;
	ld.param.u32 	%r544, [_Z19init_kaiming_normaliiPf_param_0];
	ld.param.u32 	%r543, [_Z19init_kaiming_normaliiPf_param_1];
	ld.param.u64 	%rd10, [_Z19init_kaiming_normaliiPf_param_2];
	mov.u32 	%r545, %ntid.x;
	mov.u32 	%r546, %ctaid.x;
	mov.u32 	%r547, %tid.x;
	mad.lo.s32 	%r1, %r545, %r546, %r547;
	mov.u32 	%r548, %ntid.y;
	mov.u32 	%r549, %ctaid.y;
	mov.u32 	%r550, %tid.y;
	mad.lo.s32 	%r551, %r548, %r549, %r550;
	setp.ge.u32 	%p1, %r1, %r543;
	setp.ge.u32 	%p2, %r551, %r544;
	or.pred  	%p3, %p1, %p2;
	@%p3 bra 	$L__BB5_117;
	add.u64 	%rd1, %SPL, 0;
	mad.lo.s32 	%r555, %r1, %r544, %r551;
	cvt.u64.u32 	%rd2, %r555;
	mov.b32 	%r954, -9920396;
	mov.b32 	%r556, -771510409;
	st.local.v2.u32 	[%rd1], {%r556, %r954};
	mov.b32 	%r557, -123459836;
	mov.b32 	%r953, -308902214;
	st.local.v2.u32 	[%rd1+8], {%r953, %r557};
	mov.b32 	%r950, -127593864;
	mov.b32 	%r558, -589760388;
	st.local.v2.u32 	[%rd1+16], {%r558, %r950};
	setp.eq.s32 	%p4, %r555, 0;
	@%p4 bra 	$L__BB5_116;
	mov.b32 	%r937, 0;
	mov.b32 	%r954, -9920396;
	mov.b32 	%r953, -308902214;
	mov.b32 	%r950, -127593864;
	mov.u64 	%rd13, precalc_xorwow_matrix;
	mov.u64 	%rd26, %rd2;
$L__BB5_3:
	mov.u64 	%rd3, %rd26;
	and.b64  	%rd4, %rd3, 3;
	setp.eq.s64 	%p5, %rd4, 0;
	@%p5 bra 	$L__BB5_115;
	mul.wide.u32 	%rd12, %r937, 3200;
	add.s64 	%rd5, %rd13, %rd12;
	mov.b32 	%r950, 0;
	mov.u32 	%r951, %r950;
	mov.u32 	%r952, %r950;
	mov.u32 	%r953, %r950;
	mov.u32 	%r954, %r950;
	mov.u32 	%r943, %r950;
$L__BB5_5:
	mul.wide.u32 	%rd14, %r943, 4;
	add.s64 	%rd15, %rd1, %rd14;
	ld.local.u32 	%r13, [%rd15+4];
	shl.b32 	%r14, %r943, 5;
	mov.b32 	%r949, 0;
$L__BB5_6:
	.pragma "nounroll";
	shr.u32 	%r565, %r13, %r949;
	and.b32  	%r566, %r565, 1;
	setp.eq.b32 	%p6, %r566, 1;
	not.pred 	%p7, %p6;
	add.s32 	%r567, %r14, %r949;
	mul.lo.s32 	%r568, %r567, 5;
	mul.wide.u32 	%rd16, %r568, 4;
	add.s64 	%rd6, %rd5, %rd16;
	@%p7 bra 	$L__BB5_8;
	ld.global.u32 	%r569, [%rd6];
	xor.b32  	%r954, %r954, %r569;
	ld.global.u32 	%r570, [%rd6+4];
	xor.b32  	%r953, %r953, %r570;
	ld.global.u32 	%r571, [%rd6+8];
	xor.b32  	%r952, %r952, %r571;
	ld.global.u32 	%r572, [%rd6+12];
	xor.b32  	%r951, %r951, %r572;
	ld.global.u32 	%r573, [%rd6+16];
	xor.b32  	%r950, %r950, %r573;
$L__BB5_8:
	and.b32  	%r575, %r565, 2;
	setp.eq.s32 	%p8, %r575, 0;
	@%p8 bra 	$L__BB5_10;
	ld.global.u32 	%r576, [%rd6+20];
	xor.b32  	%r954, %r954, %r576;
	ld.global.u32 	%r577, [%rd6+24];
	xor.b32  	%r953, %r953, %r577;
	ld.global.u32 	%r578, [%rd6+28];
	xor.b32  	%r952, %r952, %r578;
	ld.global.u32 	%r579, [%rd6+32];
	xor.b32  	%r951, %r951, %r579;
	ld.global.u32 	%r580, [%rd6+36];
	xor.b32  	%r950, %r950, %r580;
$L__BB5_10:
	and.b32  	%r582, %r565, 4;
	setp.eq.s32 	%p9, %r582, 0;
	@%p9 bra 	$L__BB5_12;
	ld.global.u32 	%r583, [%rd6+40];
	xor.b32  	%r954, %r954, %r583;
	ld.global.u32 	%r584, [%rd6+44];
	xor.b32  	%r953, %r953, %r584;
	ld.global.u32 	%r585, [%rd6+48];
	xor.b32  	%r952, %r952, %r585;
	ld.global.u32 	%r586, [%rd6+52];
	xor.b32  	%r951, %r951, %r586;
	ld.global.u32 	%r587, [%rd6+56];
	xor.b32  	%r950, %r950, %r587;
$L__BB5_12:
	and.b32  	%r589, %r565, 8;
	setp.eq.s32 	%p10, %r589, 0;
	@%p10 bra 	$L__BB5_14;
	ld.global.u32 	%r590, [%rd6+60];
	xor.b32  	%r954, %r954, %r590;
	ld.global.u32 	%r591, [%rd6+64];
	xor.b32  	%r953, %r953, %r591;
	ld.global.u32 	%r592, [%rd6+68];
	xor.b32  	%r952, %r952, %r592;
	ld.global.u32 	%r593, [%rd6+72];
	xor.b32  	%r951, %r951, %r593;
	ld.global.u32 	%r594, [%rd6+76];
	xor.b32  	%r950, %r950, %r594;
$L__BB5_14:
	and.b32  	%r596, %r565, 16;
	setp.eq.s32 	%p11, %r596, 0;
	@%p11 bra 	$L__BB5_16;
	ld.global.u32 	%r597, [%rd6+80];
	xor.b32  	%r954, %r954, %r597;
	ld.global.u32 	%r598, [%rd6+84];
	xor.b32  	%r953, %r953, %r598;
	ld.global.u32 	%r599, [%rd6+88];
	xor.b32  	%r952, %r952, %r599;
	ld.global.u32 	%r600, [%rd6+92];
	xor.b32  	%r951, %r951, %r600;
	ld.global.u32 	%r601, [%rd6+96];
	xor.b32  	%r950, %r950, %r601;
$L__BB5_16:
	and.b32  	%r603, %r565, 32;
	setp.eq.s32 	%p12, %r603, 0;
	@%p12 bra 	$L__BB5_18;
	ld.global.u32 	%r604, [%rd6+100];
	xor.b32  	%r954, %r954, %r604;
	ld.global.u32 	%r605, [%rd6+104];
	xor.b32  	%r953, %r953, %r605;
	ld.global.u32 	%r606, [%rd6+108];
	xor.b32  	%r952, %r952, %r606;
	ld.global.u32 	%r607, [%rd6+112];
	xor.b32  	%r951, %r951, %r607;
	ld.global.u32 	%r608, [%rd6+116];
	xor.b32  	%r950, %r950, %r608;
$L__BB5_18:
	and.b32  	%r610, %r565, 64;
	setp.eq.s32 	%p13, %r610, 0;
	@%p13 bra 	$L__BB5_20;
	ld.global.u32 	%r611, [%rd6+120];
	xor.b32  	%r954, %r954, %r611;
	ld.global.u32 	%r612, [%rd6+124];
	xor.b32  	%r953, %r953, %r612;
	ld.global.u32 	%r613, [%rd6+128];
	xor.b32  	%r952, %r952, %r613;
	ld.global.u32 	%r614, [%rd6+132];
	xor.b32  	%r951, %r951, %r614;
	ld.global.u32 	%r615, [%rd6+136];
	xor.b32  	%r950, %r950, %r615;
$L__BB5_20:
	and.b32  	%r617, %r565, 128;
	setp.eq.s32 	%p14, %r617, 0;
	@%p14 bra 	$L__BB5_22;
	ld.global.u32 	%r618, [%rd6+140];
	xor.b32  	%r954, %r954, %r618;
	ld.global.u32 	%r619, [%rd6+144];
	xor.b32  	%r953, %r953, %r619;
	ld.global.u32 	%r620, [%rd6+148];
	xor.b32  	%r952, %r952, %r620;
	ld.global.u32 	%r621, [%rd6+152];
	xor.b32  	%r951, %r951, %r621;
	ld.global.u32 	%r622, [%rd6+156];
	xor.b32  	%r950, %r950, %r622;
$L__BB5_22:
	and.b32  	%r624, %r565, 256;
	setp.eq.s32 	%p15, %r624, 0;
	@%p15 bra 	$L__BB5_24;
	ld.global.u32 	%r625, [%rd6+160];
	xor.b32  	%r954, %r954, %r625;
	ld.global.u32 	%r626, [%rd6+164];
	xor.b32  	%r953, %r953, %r626;
	ld.global.u32 	%r627, [%rd6+168];
	xor.b32  	%r952, %r952, %r627;
	ld.global.u32 	%r628, [%rd6+172];
	xor.b32  	%r951, %r951, %r628;
	ld.global.u32 	%r629, [%rd6+176];
	xor.b32  	%r950, %r950, %r629;
$L__BB5_24:
	and.b32  	%r631, %r565, 512;
	setp.eq.s32 	%p16, %r631, 0;
	@%p16 bra 	$L__BB5_26;
	ld.global.u32 	%r632, [%rd6+180];
	xor.b32  	%r954, %r954, %r632;
	ld.global.u32 	%r633, [%rd6+184];
	xor.b32  	%r953, %r953, %r633;
	ld.global.u32 	%r634, [%rd6+188];
	xor.b32  	%r952, %r952, %r634;
	ld.global.u32 	%r635, [%rd6+192];
	xor.b32  	%r951, %r951, %r635;
	ld.global.u32 	%r636, [%rd6+196];
	xor.b32  	%r950, %r950, %r636;
$L__BB5_26:
	and.b32  	%r638, %r565, 1024;
	setp.eq.s32 	%p17, %r638, 0;
	@%p17 bra 	$L__BB5_28;
	ld.global.u32 	%r639, [%rd6+200];
	xor.b32  	%r954, %r954, %r639;
	ld.global.u32 	%r640, [%rd6+204];
	xor.b32  	%r953, %r953, %r640;
	ld.global.u32 	%r641, [%rd6+208];
	xor.b32  	%r952, %r952, %r641;
	ld.global.u32 	%r642, [%rd6+212];
	xor.b32  	%r951, %r951, %r642;
	ld.global.u32 	%r643, [%rd6+216];
	xor.b32  	%r950, %r950, %r643;
$L__BB5_28:
	and.b32  	%r645, %r565, 2048;
	setp.eq.s32 	%p18, %r645, 0;
	@%p18 bra 	$L__BB5_30;
	ld.global.u32 	%r646, [%rd6+220];
	xor.b32  	%r954, %r954, %r646;
	ld.global.u32 	%r647, [%rd6+224];
	xor.b32  	%r953, %r953, %r647;
	ld.global.u32 	%r648, [%rd6+228];
	xor.b32  	%r952, %r952, %r648;
	ld.global.u32 	%r649, [%rd6+232];
	xor.b32  	%r951, %r951, %r649;
	ld.global.u32 	%r650, [%rd6+236];
	xor.b32  	%r950, %r950, %r650;
$L__BB5_30:
	and.b32  	%r652, %r565, 4096;
	setp.eq.s32 	%p19, %r652, 0;
	@%p19 bra 	$L__BB5_32;
	ld.global.u32 	%r653, [%rd6+240];
	xor.b32  	%r954, %r954, %r653;
	ld.global.u32 	%r654, [%rd6+244];
	xor.b32  	%r953, %r953, %r654;
	ld.global.u32 	%r655, [%rd6+248];
	xor.b32  	%r952, %r952, %r655;
	ld.global.u32 	%r656, [%rd6+252];
	xor.b32  	%r951, %r951, %r656;
	ld.global.u32 	%r657, [%rd6+256];
	xor.b32  	%r950, %r950, %r657;
$L__BB5_32:
	and.b32  	%r659, %r565, 8192;
	setp.eq.s32 	%p20, %r659, 0;
	@%p20 bra 	$L__BB5_34;
	ld.global.u32 	%r660, [%rd6+260];
	xor.b32  	%r954, %r954, %r660;
	ld.global.u32 	%r661, [%rd6+264];
	xor.b32  	%r953, %r953, %r661;
	ld.global.u32 	%r662, [%rd6+268];
	xor.b32  	%r952, %r952, %r662;
	ld.global.u32 	%r663, [%rd6+272];
	xor.b32  	%r951, %r951, %r663;
	ld.global.u32 	%r664, [%rd6+276];
	xor.b32  	%r950, %r950, %r664;
$L__BB5_34:
	and.b32  	%r666, %r565, 16384;
	setp.eq.s32 	%p21, %r666, 0;
	@%p21 bra 	$L__BB5_36;
	ld.global.u32 	%r667, [%rd6+280];
	xor.b32  	%r954, %r954, %r667;
	ld.global.u32 	%r668, [%rd6+284];
	xor.b32  	%r953, %r953, %r668;
	ld.global.u32 	%r669, [%rd6+288];
	xor.b32  	%r952, %r952, %r669;
	ld.global.u32 	%r670, [%rd6+292];
	xor.b32  	%r951, %r951, %r670;
	ld.global.u32 	%r671, [%rd6+296];
	xor.b32  	%r950, %r950, %r671;
$L__BB5_36:
	and.b32  	%r673, %r565, 32768;
	setp.eq.s32 	%p22, %r673, 0;
	@%p22 bra 	$L__BB5_38;
	ld.global.u32 	%r674, [%rd6+300];
	xor.b32  	%r954, %r954, %r674;
	ld.global.u32 	%r675, [%rd6+304];
	xor.b32  	%r953, %r953, %r675;
	ld.global.u32 	%r676, [%rd6+308];
	xor.b32  	%r952, %r952, %r676;
	ld.global.u32 	%r677, [%rd6+312];
	xor.b32  	%r951, %r951, %r677;
	ld.global.u32 	%r678, [%rd6+316];
	xor.b32  	%r950, %r950, %r678;
$L__BB5_38:
	add.s32 	%r949, %r949, 16;
	setp.ne.s32 	%p23, %r949, 32;
	@%p23 bra 	$L__BB5_6;
	mad.lo.s32 	%r679, %r943, -31, %r14;
	add.s32 	%r943, %r679, 1;
	setp.ne.s32 	%p24, %r943, 5;
	@%p24 bra 	$L__BB5_5;
	st.local.u32 	[%rd1+4], %r954;
	st.local.v2.u32 	[%rd1+8], {%r953, %r952};
	st.local.v2.u32 	[%rd1+16], {%r951, %r950};
	setp.eq.s64 	%p25, %rd4, 1;
	@%p25 bra 	$L__BB5_115;
	mov.b32 	%r950, 0;
	mov.u32 	%r1043, %r950;
	mov.u32 	%r1044, %r950;
	mov.u32 	%r953, %r950;
	mov.u32 	%r954, %r950;
	mov.u32 	%r1035, %r950;
$L__BB5_42:
	mul.wide.u32 	%rd17, %r1035, 4;
	add.s64 	%rd18, %rd1, %rd17;
	ld.local.u32 	%r189, [%rd18+4];
	shl.b32 	%r190, %r1035, 5;
	mov.b32 	%r1041, 0;
$L__BB5_43:
	.pragma "nounroll";
	shr.u32 	%r682, %r189, %r1041;
	and.b32  	%r683, %r682, 1;
	setp.eq.b32 	%p26, %r683, 1;
	not.pred 	%p27, %p26;
	add.s32 	%r684, %r190, %r1041;
	mul.lo.s32 	%r685, %r684, 5;
	mul.wide.u32 	%rd19, %r685, 4;
	add.s64 	%rd7, %rd5, %rd19;
	@%p27 bra 	$L__BB5_45;
	ld.global.u32 	%r686, [%rd7];
	xor.b32  	%r954, %r954, %r686;
	ld.global.u32 	%r687, [%rd7+4];
	xor.b32  	%r953, %r953, %r687;
	ld.global.u32 	%r688, [%rd7+8];
	xor.b32  	%r1044, %r1044, %r688;
	ld.global.u32 	%r689, [%rd7+12];
	xor.b32  	%r1043, %r1043, %r689;
	ld.global.u32 	%r690, [%rd7+16];
	xor.b32  	%r950, %r950, %r690;
$L__BB5_45:
	and.b32  	%r692, %r682, 2;
	setp.eq.s32 	%p28, %r692, 0;
	@%p28 bra 	$L__BB5_47;
	ld.global.u32 	%r693, [%rd7+20];
	xor.b32  	%r954, %r954, %r693;
	ld.global.u32 	%r694, [%rd7+24];
	xor.b32  	%r953, %r953, %r694;
	ld.global.u32 	%r695, [%rd7+28];
	xor.b32  	%r1044, %r1044, %r695;
	ld.global.u32 	%r696, [%rd7+32];
	xor.b32  	%r1043, %r1043, %r696;
	ld.global.u32 	%r697, [%rd7+36];
	xor.b32  	%r950, %r950, %r697;
$L__BB5_47:
	and.b32  	%r699, %r682, 4;
	setp.eq.s32 	%p29, %r699, 0;
	@%p29 bra 	$L__BB5_49;
	ld.global.u32 	%r700, [%rd7+40];
	xor.b32  	%r954, %r954, %r700;
	ld.global.u32 	%r701, [%rd7+44];
	xor.b32  	%r953, %r953, %r701;
	ld.global.u32 	%r702, [%rd7+48];
	xor.b32  	%r1044, %r1044, %r702;
	ld.global.u32 	%r703, [%rd7+52];
	xor.b32  	%r1043, %r1043, %r703;
	ld.global.u32 	%r704, [%rd7+56];
	xor.b32  	%r950, %r950, %r704;
$L__BB5_49:
	and.b32  	%r706, %r682, 8;
	setp.eq.s32 	%p30, %r706, 0;
	@%p30 bra 	$L__BB5_51;
	ld.global.u32 	%r707, [%rd7+60];
	xor.b32  	%r954, %r954, %r707;
	ld.global.u32 	%r708, [%rd7+64];
	xor.b32  	%r953, %r953, %r708;
	ld.global.u32 	%r709, [%rd7+68];
	xor.b32  	%r1044, %r1044, %r709;
	ld.global.u32 	%r710, [%rd7+72];
	xor.b32  	%r1043, %r1043, %r710;
	ld.global.u32 	%r711, [%rd7+76];
	xor.b32  	%r950, %r950, %r711;
$L__BB5_51:
	and.b32  	%r713, %r682, 16;
	setp.eq.s32 	%p31, %r713, 0;
	@%p31 bra 	$L__BB5_53;
	ld.global.u32 	%r714, [%rd7+80];
	xor.b32  	%r954, %r954, %r714;
	ld.global.u32 	%r715, [%rd7+84];
	xor.b32  	%r953, %r953, %r715;
	ld.global.u32 	%r716, [%rd7+88];
	xor.b32  	%r1044, %r1044, %r716;
	ld.global.u32 	%r717, [%rd7+92];
	xor.b32  	%r1043, %r1043, %r717;
	ld.global.u32 	%r718, [%rd7+96];
	xor.b32  	%r950, %r950, %r718;
$L__BB5_53:
	and.b32  	%r720, %r682, 32;
	setp.eq.s32 	%p32, %r720, 0;
	@%p32 bra 	$L__BB5_55;
	ld.global.u32 	%r721, [%rd7+100];
	xor.b32  	%r954, %r954, %r721;
	ld.global.u32 	%r722, [%rd7+104];
	xor.b32  	%r953, %r953, %r722;
	ld.global.u32 	%r723, [%rd7+108];
	xor.b32  	%r1044, %r1044, %r723;
	ld.global.u32 	%r724, [%rd7+112];
	xor.b32  	%r1043, %r1043, %r724;
	ld.global.u32 	%r725, [%rd7+116];
	xor.b32  	%r950, %r950, %r725;
$L__BB5_55:
	and.b32  	%r727, %r682, 64;
	setp.eq.s32 	%p33, %r727, 0;
	@%p33 bra 	$L__BB5_57;
	ld.global.u32 	%r728, [%rd7+120];
	xor.b32  	%r954, %r954, %r728;
	ld.global.u32 	%r729, [%rd7+124];
	xor.b32  	%r953, %r953, %r729;
	ld.global.u32 	%r730, [%rd7+128];
	xor.b32  	%r1044, %r1044, %r730;
	ld.global.u32 	%r731, [%rd7+132];
	xor.b32  	%r1043, %r1043, %r731;
	ld.global.u32 	%r732, [%rd7+136];
	xor.b32  	%r950, %r950, %r732;
$L__BB5_57:
	and.b32  	%r734, %r682, 128;
	setp.eq.s32 	%p34, %r734, 0;
	@%p34 bra 	$L__BB5_59;
	ld.global.u32 	%r735, [%rd7+140];
	xor.b32  	%r954, %r954, %r735;
	ld.global.u32 	%r736, [%rd7+144];
	xor.b32  	%r953, %r953, %r736;
	ld.global.u32 	%r737, [%rd7+148];
	xor.b32  	%r1044, %r1044, %r737;
	ld.global.u32 	%r738, [%rd7+152];
	xor.b32  	%r1043, %r1043, %r738;
	ld.global.u32 	%r739, [%rd7+156];
	xor.b32  	%r950, %r950, %r739;
$L__BB5_59:
	and.b32  	%r741, %r682, 256;
	setp.eq.s32 	%p35, %r741, 0;
	@%p35 bra 	$L__BB5_61;
	ld.global.u32 	%r742, [%rd7+160];
	xor.b32  	%r954, %r954, %r742;
	ld.global.u32 	%r743, [%rd7+164];
	xor.b32  	%r953, %r953, %r743;
	ld.global.u32 	%r744, [%rd7+168];
	xor.b32  	%r1044, %r1044, %r744;
	ld.global.u32 	%r745, [%rd7+172];
	xor.b32  	%r1043, %r1043, %r745;
	ld.global.u32 	%r746, [%rd7+176];
	xor.b32  	%r950, %r950, %r746;
$L__BB5_61:
	and.b32  	%r748, %r682, 512;
	setp.eq.s32 	%p36, %r748, 0;
	@%p36 bra 	$L__BB5_63;
	ld.global.u32 	%r749, [%rd7+180];
	xor.b32  	%r954, %r954, %r749;
	ld.global.u32 	%r750, [%rd7+184];
	xor.b32  	%r953, %r953, %r750;
	ld.global.u32 	%r751, [%rd7+188];
	xor.b32  	%r1044, %r1044, %r751;
	ld.global.u32 	%r752, [%rd7+192];
	xor.b32  	%r1043, %r1043, %r752;
	ld.global.u32 	%r753, [%rd7+196];
	xor.b32  	%r950, %r950, %r753;
$L__BB5_63:
	and.b32  	%r755, %r682, 1024;
	setp.eq.s32 	%p37, %r755, 0;
	@%p37 bra 	$L__BB5_65;
	ld.global.u32 	%r756, [%rd7+200];
	xor.b32  	%r954, %r954, %r756;
	ld.global.u32 	%r757, [%rd7+204];
	xor.b32  	%r953, %r953, %r757;
	ld.global.u32 	%r758, [%rd7+208];
	xor.b32  	%r1044, %r1044, %r758;
	ld.global.u32 	%r759, [%rd7+212];
	xor.b32  	%r1043, %r1043, %r759;
	ld.global.u32 	%r760, [%rd7+216];
	xor.b32  	%r950, %r950, %r760;
$L__BB5_65:
	and.b32  	%r762, %r682, 2048;
	setp.eq.s32 	%p38, %r762, 0;
	@%p38 bra 	$L__BB5_67;
	ld.global.u32 	%r763, [%rd7+220];
	xor.b32  	%r954, %r954, %r763;
	ld.global.u32 	%r764, [%rd7+224];
	xor.b32  	%r953, %r953, %r764;
	ld.global.u32 	%r765, [%rd7+228];
	xor.b32  	%r1044, %r1044, %r765;
	ld.global.u32 	%r766, [%rd7+232];
	xor.b32  	%r1043, %r1043, %r766;
	ld.global.u32 	%r767, [%rd7+236];
	xor.b32  	%r950, %r950, %r767;
$L__BB5_67:
	and.b32  	%r769, %r682, 4096;
	setp.eq.s32 	%p39, %r769, 0;
	@%p39 bra 	$L__BB5_69;
	ld.global.u32 	%r770, [%rd7+240];
	xor.b32  	%r954, %r954, %r770;
	ld.global.u32 	%r771, [%rd7+244];
	xor.b32  	%r953, %r953, %r771;
	ld.global.u32 	%r772, [%rd7+248];
	xor.b32  	%r1044, %r1044, %r772;
	ld.global.u32 	%r773, [%rd7+252];
	xor.b32  	%r1043, %r1043, %r773;
	ld.global.u32 	%r774, [%rd7+256];
	xor.b32  	%r950, %r950, %r774;
$L__BB5_69:
	and.b32  	%r776, %r682, 8192;
	setp.eq.s32 	%p40, %r776, 0;
	@%p40 bra 	$L__BB5_71;
	ld.global.u32 	%r777, [%rd7+260];
	xor.b32  	%r954, %r954, %r777;
	ld.global.u32 	%r778, [%rd7+264];
	xor.b32  	%r953, %r953, %r778;
	ld.global.u32 	%r779, [%rd7+268];
	xor.b32  	%r1044, %r1044, %r779;
	ld.global.u32 	%r780, [%rd7+272];
	xor.b32  	%r1043, %r1043, %r780;
	ld.global.u32 	%r781, [%rd7+276];
	xor.b32  	%r950, %r950, %r781;
$L__BB5_71:
	and.b32  	%r783, %r682, 16384;
	setp.eq.s32 	%p41, %r783, 0;
	@%p41 bra 	$L__BB5_73;
	ld.global.u32 	%r784, [%rd7+280];
	xor.b32  	%r954, %r954, %r784;
	ld.global.u32 	%r785, [%rd7+284];
	xor.b32  	%r953, %r953, %r785;
	ld.global.u32 	%r786, [%rd7+288];
	xor.b32  	%r1044, %r1044, %r786;
	ld.global.u32 	%r787, [%rd7+292];
	xor.b32  	%r1043, %r1043, %r787;
	ld.global.u32 	%r788, [%rd7+296];
	xor.b32  	%r950, %r950, %r788;
$L__BB5_73:
	and.b32  	%r790, %r682, 32768;
	setp.eq.s32 	%p42, %r790, 0;
	@%p42 bra 	$L__BB5_75;
	ld.global.u32 	%r791, [%rd7+300];
	xor.b32  	%r954, %r954, %r791;
	ld.global.u32 	%r792, [%rd7+304];
	xor.b32  	%r953, %r953, %r792;
	ld.global.u32 	%r793, [%rd7+308];
	xor.b32  	%r1044, %r1044, %r793;
	ld.global.u32 	%r794, [%rd7+312];
	xor.b32  	%r1043, %r1043, %r794;
	ld.global.u32 	%r795, [%rd7+316];
	xor.b32  	%r950, %r950, %r795;
$L__BB5_75:
	add.s32 	%r1041, %r1041, 16;
	setp.ne.s32 	%p43, %r1041, 32;
	@%p43 bra 	$L__BB5_43;
	mad.lo.s32 	%r796, %r1035, -31, %r190;
	add.s32 	%r1035, %r796, 1;
	setp.ne.s32 	%p44, %r1035, 5;
	@%p44 bra 	$L__BB5_42;
	st.local.u32 	[%rd1+4], %r954;
	st.local.v2.u32 	[%rd1+8], {%r953, %r1044};
	st.local.v2.u32 	[%rd1+16], {%r1043, %r950};
	setp.ne.s64 	%p45, %rd4, 3;
	@%p45 bra 	$L__BB5_115;
	mov.b32 	%r950, 0;
	mov.u32 	%r1135, %r950;
	mov.u32 	%r1136, %r950;
	mov.u32 	%r953, %r950;
	mov.u32 	%r954, %r950;
	mov.u32 	%r1127, %r950;
$L__BB5_79:
	mul.wide.u32 	%rd20, %r1127, 4;
	add.s64 	%rd21, %rd1, %rd20;
	ld.local.u32 	%r365, [%rd21+4];
	shl.b32 	%r366, %r1127, 5;
	mov.b32 	%r1133, 0;
$L__BB5_80:
	.pragma "nounroll";
	shr.u32 	%r799, %r365, %r1133;
	and.b32  	%r800, %r799, 1;
	setp.eq.b32 	%p46, %r800, 1;
	not.pred 	%p47, %p46;
	add.s32 	%r801, %r366, %r1133;
	mul.lo.s32 	%r802, %r801, 5;
	mul.wide.u32 	%rd22, %r802, 4;
	add.s64 	%rd8, %rd5, %rd22;
	@%p47 bra 	$L__BB5_82;
	ld.global.u32 	%r803, [%rd8];
	xor.b32  	%r954, %r954, %r803;
	ld.global.u32 	%r804, [%rd8+4];
	xor.b32  	%r953, %r953, %r804;
	ld.global.u32 	%r805, [%rd8+8];
	xor.b32  	%r1136, %r1136, %r805;
	ld.global.u32 	%r806, [%rd8+12];
	xor.b32  	%r1135, %r1135, %r806;
	ld.global.u32 	%r807, [%rd8+16];
	xor.b32  	%r950, %r950, %r807;
$L__BB5_82:
	and.b32  	%r809, %r799, 2;
	setp.eq.s32 	%p48, %r809, 0;
	@%p48 bra 	$L__BB5_84;
	ld.global.u32 	%r810, [%rd8+20];
	xor.b32  	%r954, %r954, %r810;
	ld.global.u32 	%r811, [%rd8+24];
	xor.b32  	%r953, %r953, %r811;
	ld.global.u32 	%r812, [%rd8+28];
	xor.b32  	%r1136, %r1136, %r812;
	ld.global.u32 	%r813, [%rd8+32];
	xor.b32  	%r1135, %r1135, %r813;
	ld.global.u32 	%r814, [%rd8+36];
	xor.b32  	%r950, %r950, %r814;
$L__BB5_84:
	and.b32  	%r816, %r799, 4;
	setp.eq.s32 	%p49, %r816, 0;
	@%p49 bra 	$L__BB5_86;
	ld.global.u32 	%r817, [%rd8+40];
	xor.b32  	%r954, %r954, %r817;
	ld.global.u32 	%r818, [%rd8+44];
	xor.b32  	%r953, %r953, %r818;
	ld.global.u32 	%r819, [%rd8+48];
	xor.b32  	%r1136, %r1136, %r819;
	ld.global.u32 	%r820, [%rd8+52];
	xor.b32  	%r1135, %r1135, %r820;
	ld.global.u32 	%r821, [%rd8+56];
	xor.b32  	%r950, %r950, %r821;
$L__BB5_86:
	and.b32  	%r823, %r799, 8;
	setp.eq.s32 	%p50, %r823, 0;
	@%p50 bra 	$L__BB5_88;
	ld.global.u32 	%r824, [%rd8+60];
	xor.b32  	%r954, %r954, %r824;
	ld.global.u32 	%r825, [%rd8+64];
	xor.b32  	%r953, %r953, %r825;
	ld.global.u32 	%r826, [%rd8+68];
	xor.b32  	%r1136, %r1136, %r826;
	ld.global.u32 	%r827, [%rd8+72];
	xor.b32  	%r1135, %r1135, %r827;
	ld.global.u32 	%r828, [%rd8+76];
	xor.b32  	%r950, %r950, %r828;
$L__BB5_88:
	and.b32  	%r830, %r799, 16;
	setp.eq.s32 	%p51, %r830, 0;
	@%p51 bra 	$L__BB5_90;
	ld.global.u32 	%r831, [%rd8+80];
	xor.b32  	%r954, %r954, %r831;
	ld.global.u32 	%r832, [%rd8+84];
	xor.b32  	%r953, %r953, %r832;
	ld.global.u32 	%r833, [%rd8+88];
	xor.b32  	%r1136, %r1136, %r833;
	ld.global.u32 	%r834, [%rd8+92];
	xor.b32  	%r1135, %r1135, %r834;
	ld.global.u32 	%r835, [%rd8+96];
	xor.b32  	%r950, %r950, %r835;
$L__BB5_90:
	and.b32  	%r837, %r799, 32;
	setp.eq.s32 	%p52, %r837, 0;
	@%p52 bra 	$L__BB5_92;
	ld.global.u32 	%r838, [%rd8+100];
	xor.b32  	%r954, %r954, %r838;
	ld.global.u32 	%r839, [%rd8+104];
	xor.b32  	%r953, %r953, %r839;
	ld.global.u32 	%r840, [%rd8+108];
	xor.b32  	%r1136, %r1136, %r840;
	ld.global.u32 	%r841, [%rd8+112];
	xor.b32  	%r1135, %r1135, %r841;
	ld.global.u32 	%r842, [%rd8+116];
	xor.b32  	%r950, %r950, %r842;
$L__BB5_92:
	and.b32  	%r844, %r799, 64;
	setp.eq.s32 	%p53, %r844, 0;
	@%p53 bra 	$L__BB5_94;
	ld.global.u32 	%r845, [%rd8+120];
	xor.b32  	%r954, %r954, %r845;
	ld.global.u32 	%r846, [%rd8+124];
	xor.b32  	%r953, %r953, %r846;
	ld.global.u32 	%r847, [%rd8+128];
	xor.b32  	%r1136, %r1136, %r847;
	ld.global.u32 	%r848, [%rd8+132];
	xor.b32  	%r1135, %r1135, %r848;
	ld.global.u32 	%r849, [%rd8+136];
	xor.b32  	%r950, %r950, %r849;
$L__BB5_94:
	and.b32  	%r851, %r799, 128;
	setp.eq.s32 	%p54, %r851, 0;
	@%p54 bra 	$L__BB5_96;
	ld.global.u32 	%r852, [%rd8+140];
	xor.b32  	%r954, %r954, %r852;
	ld.global.u32 	%r853, [%rd8+144];
	xor.b32  	%r953, %r953, %r853;
	ld.global.u32 	%r854, [%rd8+148];
	xor.b32  	%r1136, %r1136, %r854;
	ld.global.u32 	%r855, [%rd8+152];
	xor.b32  	%r1135, %r1135, %r855;
	ld.global.u32 	%r856, [%rd8+156];
	xor.b32  	%r950, %r950, %r856;
$L__BB5_96:
	and.b32  	%r858, %r799, 256;
	setp.eq.s32 	%p55, %r858, 0;
	@%p55 bra 	$L__BB5_98;
	ld.global.u32 	%r859, [%rd8+160];
	xor.b32  	%r954, %r954, %r859;
	ld.global.u32 	%r860, [%rd8+164];
	xor.b32  	%r953, %r953, %r860;
	ld.global.u32 	%r861, [%rd8+168];
	xor.b32  	%r1136, %r1136, %r861;
	ld.global.u32 	%r862, [%rd8+172];
	xor.b32  	%r1135, %r1135, %r862;
	ld.global.u32 	%r863, [%rd8+176];
	xor.b32  	%r950, %r950, %r863;
$L__BB5_98:
	and.b32  	%r865, %r799, 512;
	setp.eq.s32 	%p56, %r865, 0;
	@%p56 bra 	$L__BB5_100;
	ld.global.u32 	%r866, [%rd8+180];
	xor.b32  	%r954, %r954, %r866;
	ld.global.u32 	%r867, [%rd8+184];
	xor.b32  	%r953, %r953, %r867;
	ld.global.u32 	%r868, [%rd8+188];
	xor.b32  	%r1136, %r1136, %r868;
	ld.global.u32 	%r869, [%rd8+192];
	xor.b32  	%r1135, %r1135, %r869;
	ld.global.u32 	%r870, [%rd8+196];
	xor.b32  	%r950, %r950, %r870;
$L__BB5_100:
	and.b32  	%r872, %r799, 1024;
	setp.eq.s32 	%p57, %r872, 0;
	@%p57 bra 	$L__BB5_102;
	ld.global.u32 	%r873, [%rd8+200];
	xor.b32  	%r954, %r954, %r873;
	ld.global.u32 	%r874, [%rd8+204];
	xor.b32  	%r953, %r953, %r874;
	ld.global.u32 	%r875, [%rd8+208];
	xor.b32  	%r1136, %r1136, %r875;
	ld.global.u32 	%r876, [%rd8+212];
	xor.b32  	%r1135, %r1135, %r876;
	ld.global.u32 	%r877, [%rd8+216];
	xor.b32  	%r950, %r950, %r877;
$L__BB5_102:
	and.b32  	%r879, %r799, 2048;
	setp.eq.s32 	%p58, %r879, 0;
	@%p58 bra 	$L__BB5_104;
	ld.global.u32 	%r880, [%rd8+220];
	xor.b32  	%r954, %r954, %r880;
	ld.global.u32 	%r881, [%rd8+224];
	xor.b32  	%r953, %r953, %r881;
	ld.global.u32 	%r882, [%rd8+228];
	xor.b32  	%r1136, %r1136, %r882;
	ld.global.u32 	%r883, [%rd8+232];
	xor.b32  	%r1135, %r1135, %r883;
	ld.global.u32 	%r884, [%rd8+236];
	xor.b32  	%r950, %r950, %r884;
$L__BB5_104:
	and.b32  	%r886, %r799, 4096;
	setp.eq.s32 	%p59, %r886, 0;
	@%p59 bra 	$L__BB5_106;
	ld.global.u32 	%r887, [%rd8+240];
	xor.b32  	%r954, %r954, %r887;
	ld.global.u32 	%r888, [%rd8+244];
	xor.b32  	%r953, %r953, %r888;
	ld.global.u32 	%r889, [%rd8+248];
	xor.b32  	%r1136, %r1136, %r889;
	ld.global.u32 	%r890, [%rd8+252];
	xor.b32  	%r1135, %r1135, %r890;
	ld.global.u32 	%r891, [%rd8+256];
	xor.b32  	%r950, %r950, %r891;
$L__BB5_106:
	and.b32  	%r893, %r799, 8192;
	setp.eq.s32 	%p60, %r893, 0;
	@%p60 bra 	$L__BB5_108;
	ld.global.u32 	%r894, [%rd8+260];
	xor.b32  	%r954, %r954, %r894;
	ld.global.u32 	%r895, [%rd8+264];
	xor.b32  	%r953, %r953, %r895;
	ld.global.u32 	%r896, [%rd8+268];
	xor.b32  	%r1136, %r1136, %r896;
	ld.global.u32 	%r897, [%rd8+272];
	xor.b32  	%r1135, %r1135, %r897;
	ld.global.u32 	%r898, [%rd8+276];
	xor.b32  	%r950, %r950, %r898;
$L__BB5_108:
	and.b32  	%r900, %r799, 16384;
	setp.eq.s32 	%p61, %r900, 0;
	@%p61 bra 	$L__BB5_110;
	ld.global.u32 	%r901, [%rd8+280];
	xor.b32  	%r954, %r954, %r901;
	ld.global.u32 	%r902, [%rd8+284];
	xor.b32  	%r953, %r953, %r902;
	ld.global.u32 	%r903, [%rd8+288];
	xor.b32  	%r1136, %r1136, %r903;
	ld.global.u32 	%r904, [%rd8+292];
	xor.b32  	%r1135, %r1135, %r904;
	ld.global.u32 	%r905, [%rd8+296];
	xor.b32  	%r950, %r950, %r905;
$L__BB5_110:
	and.b32  	%r907, %r799, 32768;
	setp.eq.s32 	%p62, %r907, 0;
	@%p62 bra 	$L__BB5_112;
	ld.global.u32 	%r908, [%rd8+300];
	xor.b32  	%r954, %r954, %r908;
	ld.global.u32 	%r909, [%rd8+304];
	xor.b32  	%r953, %r953, %r909;
	ld.global.u32 	%r910, [%rd8+308];
	xor.b32  	%r1136, %r1136, %r910;
	ld.global.u32 	%r911, [%rd8+312];
	xor.b32  	%r1135, %r1135, %r911;
	ld.global.u32 	%r912, [%rd8+316];
	xor.b32  	%r950, %r950, %r912;
$L__BB5_112:
	add.s32 	%r1133, %r1133, 16;
	setp.ne.s32 	%p63, %r1133, 32;
	@%p63 bra 	$L__BB5_80;
	mad.lo.s32 	%r913, %r1127, -31, %r366;
	add.s32 	%r1127, %r913, 1;
	setp.ne.s32 	%p64, %r1127, 5;
	@%p64 bra 	$L__BB5_79;
	st.local.u32 	[%rd1+4], %r954;
	st.local.v2.u32 	[%rd1+8], {%r953, %r1136};
	st.local.v2.u32 	[%rd1+16], {%r1135, %r950};
$L__BB5_115:
	shr.u64 	%rd26, %rd3, 2;
	add.s32 	%r937, %r937, 1;
	setp.gt.u64 	%p65, %rd3, 3;
	@%p65 bra 	$L__BB5_3;
$L__BB5_116:
	shr.u32 	%r914, %r954, 2;
	xor.b32  	%r915, %r914, %r954;
	shl.b32 	%r916, %r950, 4;
	shl.b32 	%r917, %r915, 1;
	xor.b32  	%r918, %r917, %r916;
	xor.b32  	%r919, %r918, %r915;
	xor.b32  	%r920, %r919, %r950;
	add.s32 	%r921, %r920, -771147972;
	shr.u32 	%r922, %r953, 2;
	xor.b32  	%r923, %r922, %r953;
	shl.b32 	%r924, %r920, 4;
	shl.b32 	%r925, %r923, 1;
	xor.b32  	%r926, %r925, %r924;
	xor.b32  	%r927, %r926, %r923;
	xor.b32  	%r928, %r927, %r920;
	add.s32 	%r929, %r928, -770785535;
	cvt.rn.f32.u32 	%f1, %r921;
	fma.rn.f32 	%f2, %f1, 0f2F800000, 0f2F000000;
	cvt.rn.f32.u32 	%f3, %r929;
	fma.rn.f32 	%f4, %f3, 0f30C90FDB, 0f30490FDB;
	setp.lt.f32 	%p66, %f2, 0f00800000;
	mul.f32 	%f5, %f2, 0f4B000000;
	selp.f32 	%f6, %f5, %f2, %p66;
	selp.f32 	%f7, 0fC1B80000, 0f00000000, %p66;
	mov.b32 	%r930, %f6;
	add.s32 	%r931, %r930, -1059760811;
	and.b32  	%r932, %r931, -8388608;
	sub.s32 	%r933, %r930, %r932;
	mov.b32 	%f8, %r933;
	cvt.rn.f32.s32 	%f9, %r932;
	fma.rn.f32 	%f10, %f9, 0f34000000, %f7;
	add.f32 	%f11, %f8, 0fBF800000;
	fma.rn.f32 	%f12, %f11, 0fBE055027, 0f3E1039F6;
	fma.rn.f32 	%f13, %f12, %f11, 0fBDF8CDCC;
	fma.rn.f32 	%f14, %f13, %f11, 0f3E0F2955;
	fma.rn.f32 	%f15, %f14, %f11, 0fBE2AD8B9;
	fma.rn.f32 	%f16, %f15, %f11, 0f3E4CED0B;
	fma.rn.f32 	%f17, %f16, %f11, 0fBE7FFF22;
	fma.rn.f32 	%f18, %f17, %f11, 0f3EAAAA78;
	fma.rn.f32 	%f19, %f18, %f11, 0fBF000000;
	mul.f32 	%f20, %f11, %f19;
	fma.rn.f32 	%f21, %f20, %f11, %f11;
	fma.rn.f32 	%f22, %f10, 0f3F317218, %f21;
	setp.gt.u32 	%p67, %r930, 2139095039;
	fma.rn.f32 	%f23, %f6, 0f7F800000, 0f7F800000;
	selp.f32 	%f24, %f23, %f22, %p67;
	setp.eq.f32 	%p68, %f6, 0f00000000;
	mul.f32 	%f25, %f24, 0fC0000000;
	selp.f32 	%f26, 0f7F800000, %f25, %p68;
	sqrt.rn.f32 	%f27, %f26;
	sin.approx.f32 	%f28, %f4;
	mul.f32 	%f29, %f27, %f28;
	cvt.rn.f32.s32 	%f30, %r543;
	mov.f32 	%f31, 0f40000000;
	div.rn.f32 	%f32, %f31, %f30;
	sqrt.rn.f32 	%f33, %f32;
	mul.f32 	%f34, %f29, %f33;
	cvta.to.global.u64 	%rd23, %rd10;
	shl.b64 	%rd24, %rd2, 2;
	add.s64 	%rd25, %rd23, %rd24;
	st.global.f32 	[%rd25], %f34;
$L__BB5_117:
	ret;

}
	// .globl	_Z13cross_entropyiiPfS_S_
.visible .entry _Z13cross_entropyiiPfS_S_(
	.param .u32 _Z13cross_entropyiiPfS_S__param_0,
	.param .u32 _Z13cross_entropyiiPfS_S__param_1,
	.param .u64 .ptr .align 1 _Z13cross_entropyiiPfS_S__param_2,
	.param .u64 .ptr .align 1 _Z13cross_entropyiiPfS_S__param_3,
	.param .u64 .ptr .align 1 _Z13cross_entropyiiPfS_S__param_4
)
{
	.reg .pred 	%p<19>;
	.reg .b32 	%r<106>;
	.reg .b32 	%f<19>;
	.reg .b64 	%rd<18>;
	.reg .b64 	%fd<152>;

	ld.param.u32 	%r40, [_Z13cross_entropyiiPfS_S__param_0];
	ld.param.u32 	%r41, [_Z13cross_entropyiiPfS_S__param_1];
	ld.param.u64 	%rd4, [_Z13cross_entropyiiPfS_S__param_2];
	ld.param.u64 	%rd5, [_Z13cross_entropyiiPfS_S__param_3];
	ld.param.u64 	%rd3, [_Z13cross_entropyiiPfS_S__param_4];
	cvta.to.global.u64 	%rd1, %rd4;
	cvta.to.global.u64 	%rd2, %rd5;
	mov.u32 	%r42, %ctaid.x;
	mov.u32 	%r43, %ntid.x;
	mov.u32 	%r44, %tid.x;
	mad.lo.s32 	%r1, %r42, %r43, %r44;
	setp.ge.u32 	%p1, %r1, %r41;
	@%p1 bra 	$L__BB6_30;
	setp.lt.s32 	%p2, %r40, 1;
	mov.f32 	%f18, 0f00000000;
	@%p2 bra 	$L__BB6_29;
	mul.lo.s32 	%r2, %r1, %r40;
	mov.b32 	%r46, 1127219200;
	mov.b32 	%r47, -2147483648;
	mov.b64 	%fd1, {%r47, %r46};
	setp.eq.s32 	%p3, %r40, 1;
	mov.f64 	%fd148, 0d0000000000000000;
	mov.b32 	%r101, 0;
	@%p3 bra 	$L__BB6_20;
	and.b32  	%r101, %r40, 2147483646;
	neg.s32 	%r92, %r101;
	mov.f32 	%f18, 0f00000000;
	mov.u32 	%r91, %r2;
$L__BB6_4:
	mul.wide.u32 	%rd6, %r91, 4;
	add.s64 	%rd7, %rd2, %rd6;
	ld.global.f32 	%f2, [%rd7];
	add.s64 	%rd8, %rd1, %rd6;
	ld.global.f32 	%f13, [%rd8];
	cvt.f64.f32 	%fd32, %f13;
	max.f64 	%fd142, %fd32, 0d3EB0C6F7A0B5ED8D;
	{
	.reg .b32 %temp; 
	mov.b64 	{%temp, %r93}, %fd142;
	}
	{
	.reg .b32 %temp; 
	mov.b64 	{%r94, %temp}, %fd142;
	}
	setp.gt.s32 	%p4, %r93, 1048575;
	mov.b32 	%r95, -1023;
	@%p4 bra 	$L__BB6_6;
	mul.f64 	%fd142, %fd142, 0d4350000000000000;
	{
	.reg .b32 %temp; 
	mov.b64 	{%temp, %r93}, %fd142;
	}
	{
	.reg .b32 %temp; 
	mov.b64 	{%r94, %temp}, %fd142;
	}
	mov.b32 	%r95, -1077;
$L__BB6_6:
	add.s32 	%r51, %r93, -1;
	setp.gt.u32 	%p5, %r51, 2146435070;
	@%p5 bra 	$L__BB6_10;
	shr.u32 	%r54, %r93, 20;
	add.s32 	%r96, %r95, %r54;
	and.b32  	%r55, %r93, 1048575;
	or.b32  	%r56, %r55, 1072693248;
	mov.b64 	%fd143, {%r94, %r56};
	setp.lt.u32 	%p7, %r56, 1073127583;
	@%p7 bra 	$L__BB6_9;
	{
	.reg .b32 %temp; 
	mov.b64 	{%r57, %temp}, %fd143;
	}
	{
	.reg .b32 %temp; 
	mov.b64 	{%temp, %r58}, %fd143;
	}
	add.s32 	%r59, %r58, -1048576;
	mov.b64 	%fd143, {%r57, %r59};
	add.s32 	%r96, %r96, 1;
$L__BB6_9:
	add.f64 	%fd34, %fd143, 0dBFF0000000000000;
	add.f64 	%fd35, %fd143, 0d3FF0000000000000;
	rcp.approx.ftz.f64 	%fd36, %fd35;
	neg.f64 	%fd37, %fd35;
	fma.rn.f64 	%fd38, %fd37, %fd36, 0d3FF0000000000000;
	fma.rn.f64 	%fd39, %fd38, %fd38, %fd38;
	fma.rn.f64 	%fd40, %fd39, %fd36, %fd36;
	mul.f64 	%fd41, %fd34, %fd40;
	fma.rn.f64 	%fd42, %fd34, %fd40, %fd41;
	mul.f64 	%fd43, %fd42, %fd42;
	fma.rn.f64 	%fd44, %fd43, 0d3EB1380B3AE80F1E, 0d3ED0EE258B7A8B04;
	fma.rn.f64 	%fd45, %fd44, %fd43, 0d3EF3B2669F02676F;
	fma.rn.f64 	%fd46, %fd45, %fd43, 0d3F1745CBA9AB0956;
	fma.rn.f64 	%fd47, %fd46, %fd43, 0d3F3C71C72D1B5154;
	fma.rn.f64 	%fd48, %fd47, %fd43, 0d3F624924923BE72D;
	fma.rn.f64 	%fd49, %fd48, %fd43, 0d3F8999999999A3C4;
	fma.rn.f64 	%fd50, %fd49, %fd43, 0d3FB5555555555554;
	sub.f64 	%fd51, %fd34, %fd42;
	add.f64 	%fd52, %fd51, %fd51;
	neg.f64 	%fd53, %fd42;
	fma.rn.f64 	%fd54, %fd53, %fd34, %fd52;
	mul.f64 	%fd55, %fd40, %fd54;
	mul.f64 	%fd56, %fd43, %fd50;
	fma.rn.f64 	%fd57, %fd56, %fd42, %fd55;
	xor.b32  	%r60, %r96, -2147483648;
	mov.b32 	%r61, 1127219200;
	mov.b64 	%fd58, {%r60, %r61};
	sub.f64 	%fd59, %fd58, %fd1;
	fma.rn.f64 	%fd60, %fd59, 0d3FE62E42FEFA39EF, %fd42;
	fma.rn.f64 	%fd61, %fd59, 0dBFE62E42FEFA39EF, %fd60;
	sub.f64 	%fd62, %fd61, %fd42;
	sub.f64 	%fd63, %fd57, %fd62;
	fma.rn.f64 	%fd64, %fd59, 0d3C7ABC9E3B39803F, %fd63;
	add.f64 	%fd144, %fd60, %fd64;
	bra.uni 	$L__BB6_11;
$L__BB6_10:
	fma.rn.f64 	%fd33, %fd142, 0d7FF0000000000000, 0d7FF0000000000000;
	{
	.reg .b32 %temp; 
	mov.b64 	{%temp, %r52}, %fd142;
	}
	and.b32  	%r53, %r52, 2147483647;
	setp.eq.s32 	%p6, %r53, 0;
	selp.f64 	%fd144, 0dFFF0000000000000, %fd33, %p6;
$L__BB6_11:
	cvt.f64.f32 	%fd65, %f2;
	mul.f64 	%fd66, %fd144, %fd65;
	cvt.f64.f32 	%fd67, %f18;
	sub.f64 	%fd68, %fd67, %fd66;
	cvt.rn.f32.f64 	%f3, %fd68;
	add.s32 	%r63, %r91, 1;
	mul.wide.u32 	%rd9, %r63, 4;
	add.s64 	%rd10, %rd2, %rd9;
	ld.global.f32 	%f4, [%rd10];
	add.s64 	%rd11, %rd1, %rd9;
	ld.global.f32 	%f14, [%rd11];
	cvt.f64.f32 	%fd69, %f14;
	max.f64 	%fd145, %fd69, 0d3EB0C6F7A0B5ED8D;
	{
	.reg .b32 %temp; 
	mov.b64 	{%temp, %r97}, %fd145;
	}
	{
	.reg .b32 %temp; 
	mov.b64 	{%r98, %temp}, %fd145;
	}
	setp.gt.s32 	%p8, %r97, 1048575;
	mov.b32 	%r99, -1023;
	@%p8 bra 	$L__BB6_13;
	mul.f64 	%fd145, %fd145, 0d4350000000000000;
	{
	.reg .b32 %temp; 
	mov.b64 	{%temp, %r97}, %fd145;
	}
	{
	.reg .b32 %temp; 
	mov.b64 	{%r98, %temp}, %fd145;
	}
	mov.b32 	%r99, -1077;
$L__BB6_13:
	add.s32 	%r65, %r97, -1;
	setp.lt.u32 	%p9, %r65, 2146435071;
	@%p9 bra 	$L__BB6_15;
	fma.rn.f64 	%fd70, %fd145, 0d7FF0000000000000, 0d7FF0000000000000;
	{
	.reg .b32 %temp; 
	mov.b64 	{%temp, %r66}, %fd145;
	}
	and.b32  	%r67, %r66, 2147483647;
	setp.eq.s32 	%p10, %r67, 0;
	selp.f64 	%fd147, 0dFFF0000000000000, %fd70, %p10;
	bra.uni 	$L__BB6_18;
$L__BB6_15:
	shr.u32 	%r68, %r97, 20;
	add.s32 	%r100, %r99, %r68;
	and.b32  	%r69, %r97, 1048575;
	or.b32  	%r70, %r69, 1072693248;
	mov.b64 	%fd146, {%r98, %r70};
	setp.lt.u32 	%p11, %r70, 1073127583;
	@%p11 bra 	$L__BB6_17;
	{
	.reg .b32 %temp; 
	mov.b64 	{%r71, %temp}, %fd146;
	}
	{
	.reg .b32 %temp; 
	mov.b64 	{%temp, %r72}, %fd146;
	}
	add.s32 	%r73, %r72, -1048576;
	mov.b64 	%fd146, {%r71, %r73};
	add.s32 	%r100, %r100, 1;
$L__BB6_17:
	add.f64 	%fd71, %fd146, 0dBFF0000000000000;
	add.f64 	%fd72, %fd146, 0d3FF0000000000000;
	rcp.approx.ftz.f64 	%fd73, %fd72;
	neg.f64 	%fd74, %fd72;
	fma.rn.f64 	%fd75, %fd74, %fd73, 0d3FF0000000000000;
	fma.rn.f64 	%fd76, %fd75, %fd75, %fd75;
	fma.rn.f64 	%fd77, %fd76, %fd73, %fd73;
	mul.f64 	%fd78, %fd71, %fd77;
	fma.rn.f64 	%fd79, %fd71, %fd77, %fd78;
	mul.f64 	%fd80, %fd79, %fd79;
	fma.rn.f64 	%fd81, %fd80, 0d3EB1380B3AE80F1E, 0d3ED0EE258B7A8B04;
	fma.rn.f64 	%fd82, %fd81, %fd80, 0d3EF3B2669F02676F;
	fma.rn.f64 	%fd83, %fd82, %fd80, 0d3F1745CBA9AB0956;
	fma.rn.f64 	%fd84, %fd83, %fd80, 0d3F3C71C72D1B5154;
	fma.rn.f64 	%fd85, %fd84, %fd80, 0d3F624924923BE72D;
	fma.rn.f64 	%fd86, %fd85, %fd80, 0d3F8999999999A3C4;
	fma.rn.f64 	%fd87, %fd86, %fd80, 0d3FB5555555555554;
	sub.f64 	%fd88, %fd71, %fd79;
	add.f64 	%fd89, %fd88, %fd88;
	neg.f64 	%fd90, %fd79;
	fma.rn.f64 	%fd91, %fd90, %fd71, %fd89;
	mul.f64 	%fd92, %fd77, %fd91;
	mul.f64 	%fd93, %fd80, %fd87;
	fma.rn.f64 	%fd94, %fd93, %fd79, %fd92;
	xor.b32  	%r74, %r100, -2147483648;
	mov.b32 	%r75, 1127219200;
	mov.b64 	%fd95, {%r74, %r75};
	sub.f64 	%fd96, %fd95, %fd1;
	fma.rn.f64 	%fd97, %fd96, 0d3FE62E42FEFA39EF, %fd79;
	fma.rn.f64 	%fd98, %fd96, 0dBFE62E42FEFA39EF, %fd97;
	sub.f64 	%fd99, %fd98, %fd79;
	sub.f64 	%fd100, %fd94, %fd99;
	fma.rn.f64 	%fd101, %fd96, 0d3C7ABC9E3B39803F, %fd100;
	add.f64 	%fd147, %fd97, %fd101;
$L__BB6_18:
	cvt.f64.f32 	%fd102, %f4;
	mul.f64 	%fd103, %fd147, %fd102;
	cvt.f64.f32 	%fd104, %f3;
	sub.f64 	%fd105, %fd104, %fd103;
	cvt.rn.f32.f64 	%f18, %fd105;
	add.s32 	%r92, %r92, 2;
	add.s32 	%r91, %r91, 2;
	setp.ne.s32 	%p12, %r92, 0;
	@%p12 bra 	$L__BB6_4;
	cvt.f64.f32 	%fd148, %f18;
$L__BB6_20:
	and.b32  	%r76, %r40, 1;
	setp.eq.b32 	%p13, %r76, 1;
	not.pred 	%p14, %p13;
	@%p14 bra 	$L__BB6_29;
	add.s32 	%r78, %r101, %r2;
	mul.wide.u32 	%rd12, %r78, 4;
	add.s64 	%rd13, %rd2, %rd12;
	ld.global.f32 	%f7, [%rd13];
	add.s64 	%rd14, %rd1, %rd12;
	ld.global.f32 	%f15, [%rd14];
	cvt.f64.f32 	%fd106, %f15;
	max.f64 	%fd149, %fd106, 0d3EB0C6F7A0B5ED8D;
	{
	.reg .b32 %temp; 
	mov.b64 	{%temp, %r102}, %fd149;
	}
	{
	.reg .b32 %temp; 
	mov.b64 	{%r103, %temp}, %fd149;
	}
	setp.gt.s32 	%p15, %r102, 1048575;
	mov.b32 	%r104, -1023;
	@%p15 bra 	$L__BB6_23;
	mul.f64 	%fd149, %fd149, 0d4350000000000000;
	{
	.reg .b32 %temp; 
	mov.b64 	{%temp, %r102}, %fd149;
	}
	{
	.reg .b32 %temp; 
	mov.b64 	{%r103, %temp}, %fd149;
	}
	mov.b32 	%r104, -1077;
$L__BB6_23:
	add.s32 	%r80, %r102, -1;
	setp.lt.u32 	%p16, %r80, 2146435071;
	@%p16 bra 	$L__BB6_25;
	fma.rn.f64 	%fd107, %fd149, 0d7FF0000000000000, 0d7FF0000000000000;
	{
	.reg .b32 %temp; 
	mov.b64 	{%temp, %r81}, %fd149;
	}
	and.b32  	%r82, %r81, 2147483647;
	setp.eq.s32 	%p17, %r82, 0;
	selp.f64 	%fd151, 0dFFF0000000000000, %fd107, %p17;
	bra.uni 	$L__BB6_28;
$L__BB6_25:
	shr.u32 	%r83, %r102, 20;
	add.s32 	%r105, %r104, %r83;
	and.b32  	%r84, %r102, 1048575;
	or.b32  	%r85, %r84, 1072693248;
	mov.b64 	%fd150, {%r103, %r85};
	setp.lt.u32 	%p18, %r85, 1073127583;
	@%p18 bra 	$L__BB6_27;
	{
	.reg .b32 %temp; 
	mov.b64 	{%r86, %temp}, %fd150;
	}
	{
	.reg .b32 %temp; 
	mov.b64 	{%temp, %r87}, %fd150;
	}
	add.s32 	%r88, %r87, -1048576;
	mov.b64 	%fd150, {%r86, %r88};
	add.s32 	%r105, %r105, 1;
$L__BB6_27:
	add.f64 	%fd108, %fd150, 0dBFF0000000000000;
	add.f64 	%fd109, %fd150, 0d3FF0000000000000;
	rcp.approx.ftz.f64 	%fd110, %fd109;
	neg.f64 	%fd111, %fd109;
	fma.rn.f64 	%fd112, %fd111, %fd110, 0d3FF0000000000000;
	fma.rn.f64 	%fd113, %fd112, %fd112, %fd112;
	fma.rn.f64 	%fd114, %fd113, %fd110, %fd110;
	mul.f64 	%fd115, %fd108, %fd114;
	fma.rn.f64 	%fd116, %fd108, %fd114, %fd115;
	mul.f64 	%fd117, %fd116, %fd116;
	fma.rn.f64 	%fd118, %fd117, 0d3EB1380B3AE80F1E, 0d3ED0EE258B7A8B04;
	fma.rn.f64 	%fd119, %fd118, %fd117, 0d3EF3B2669F02676F;
	fma.rn.f64 	%fd120, %fd119, %fd117, 0d3F1745CBA9AB0956;
	fma.rn.f64 	%fd121, %fd120, %fd117, 0d3F3C71C72D1B5154;
	fma.rn.f64 	%fd122, %fd121, %fd117, 0d3F624924923BE72D;
	fma.rn.f64 	%fd123, %fd122, %fd117, 0d3F8999999999A3C4;
	fma.rn.f64 	%fd124, %fd123, %fd117, 0d3FB5555555555554;
	sub.f64 	%fd125, %fd108, %fd116;
	add.f64 	%fd126, %fd125, %fd125;
	neg.f64 	%fd127, %fd116;
	fma.rn.f64 	%fd128, %fd127, %fd108, %fd126;
	mul.f64 	%fd129, %fd114, %fd128;
	mul.f64 	%fd130, %fd117, %fd124;
	fma.rn.f64 	%fd131, %fd130, %fd116, %fd129;
	xor.b32  	%r89, %r105, -2147483648;
	mov.b32 	%r90, 1127219200;
	mov.b64 	%fd132, {%r89, %r90};
	sub.f64 	%fd133, %fd132, %fd1;
	fma.rn.f64 	%fd134, %fd133, 0d3FE62E42FEFA39EF, %fd116;
	fma.rn.f64 	%fd135, %fd133, 0dBFE62E42FEFA39EF, %fd134;
	sub.f64 	%fd136, %fd135, %fd116;
	sub.f64 	%fd137, %fd131, %fd136;
	fma.rn.f64 	%fd138, %fd133, 0d3C7ABC9E3B39803F, %fd137;
	add.f64 	%fd151, %fd134, %fd138;
$L__BB6_28:
	cvt.f64.f32 	%fd139, %f7;
	mul.f64 	%fd140, %fd151, %fd139;
	sub.f64 	%fd141, %fd148, %fd140;
	cvt.rn.f32.f64 	%f18, %fd141;
$L__BB6_29:
	cvta.to.global.u64 	%rd15, %rd3;
	mul.wide.u32 	%rd16, %r1, 4;
	add.s64 	%rd17, %rd15, %rd16;
	st.global.f32 	[%rd17], %f18;
$L__BB6_30:
	ret;

}
	// .globl	_Z23cross_entropy_backwardsiiPfS_S_
.visible .entry _Z23cross_entropy_backwardsiiPfS_S_(
	.param .u32 _Z23cross_entropy_backwardsiiPfS_S__param_0,
	.param .u32 _Z23cross_entropy_backwardsiiPfS_S__param_1,
	.param .u64 .ptr .align 1 _Z23cross_entropy_backwardsiiPfS_S__param_2,
	.param .u64 .ptr .align 1 _Z23cross_entropy_backwardsiiPfS_S__param_3,
	.param .u64 .ptr .align 1 _Z23cross_entropy_backwardsiiPfS_S__param_4
)
{
	.reg .pred 	%p<4>;
	.reg .b32 	%r<12>;
	.reg .b32 	%f<4>;
	.reg .b64 	%rd<11>;

	ld.param.u32 	%r3, [_Z23cross_entropy_backwardsiiPfS_S__param_0];
	ld.param.u32 	%r4, [_Z23cross_entropy_backwardsiiPfS_S__param_1];
	ld.param.u64 	%rd1, [_Z23cross_entropy_backwardsiiPfS_S__param_2];
	ld.param.u64 	%rd2, [_Z23cross_entropy_backwardsiiPfS_S__param_3];
	ld.param.u64 	%rd3, [_Z23cross_entropy_backwardsiiPfS_S__param_4];
	mov.u32 	%r5, %ctaid.x;
	mov.u32 	%r6, %ntid.x;
	mov.u32 	%r7, %tid.x;
	mad.lo.s32 	%r1, %r5, %r6, %r7;
	mov.u32 	%r8, %ctaid.y;
	mov.u32 	%r9, %ntid.y;
	mov.u32 	%r10, %tid.y;
	mad.lo.s32 	%r2, %r8, %r9, %r10;
	setp.ge.u32 	%p1, %r2, %r4;
	setp.ge.u32 	%p2, %r1, %r3;
	or.pred  	%p3, %p2, %p1;
	@%p3 bra 	$L__BB7_2;
	cvta.to.global.u64 	%rd4, %rd1;
	cvta.to.global.u64 	%rd5, %rd2;
	cvta.to.global.u64 	%rd6, %rd3;
	mad.lo.s32 	%r11, %r2, %r3, %r1;
	mul.wide.u32 	%rd7, %r11, 4;
	add.s64 	%rd8, %rd4, %rd7;
	ld.global.f32 	%f1, [%rd8];
	add.s64 	%rd9, %rd5, %rd7;
	ld.global.f32 	%f2, [%rd9];
	sub.f32 	%f3, %f1, %f2;
	add.s64 	%rd10, %rd6, %rd7;
	st.global.f32 	[%rd10], %f3;
$L__BB7_2:
	ret;

}


// ===== COMPILED SASS (sm_100) =====

	.target	sm_100

	.elftype	@"ET_EXEC"


//--------------------- .note.nv.tkinfo           --------------------------
	.section	.note.nv.tkinfo,"",@"SHT_NOTE"
	.sectionflags	@"SHF_NOTE_NV_TKINFO"
	.tkinfo
        /*0018*/ 	.word	0x00000002
        /*0030*/ 	.string	""
        /*0030*/ 	.string	"ptxas"
        /*0030*/ 	.string	"Cuda compilation tools, release 13.0, V13.0.88"
        /*0030*/ 	.string	"Build cuda_13.0.r13.0/compiler.36424714_0"
        /*0030*/ 	.string	"-arch sm_100 -m 64 "



//--------------------- .note.nv.cuinfo           --------------------------
	.section	.note.nv.cuinfo,"",@"SHT_NOTE"
	.sectionflags	@"SHF_NOTE_NV_CUINFO"
        /*0018*/ 	.short	0x0002
        /*001a*/ 	.short	0x0064
        /*001c*/ 	.short	0x0082
	.zero		2


//--------------------- .nv.info                  --------------------------
	.section	.nv.info,"",@"SHT_CUDA_INFO"
	.align	4


	//----- nvinfo : EIATTR_REGCOUNT
	.align		4
        /*0000*/ 	.byte	0x04, 0x2f
        /*0002*/ 	.short	(.L_10 - .L_9)
	.align		4
.L_9:
        /*0004*/ 	.word	index@(_Z14linear_forwardiiiPfS_S_S_)
        /*0008*/ 	.word	0x00000020


	//----- nvinfo : EIATTR_FRAME_SIZE
	.align		4
.L_10:
        /*000c*/ 	.byte	0x04, 0x11
        /*000e*/ 	.short	(.L_12 - .L_11)
	.align		4
.L_11:
        /*0010*/ 	.word	index@(_Z14linear_forwardiiiPfS_S_S_)
        /*0014*/ 	.word	0x00000000


	//----- nvinfo : EIATTR_REGCOUNT
	.align		4
.L_12:
        /*0018*/ 	.byte	0x04, 0x2f
        /*001a*/ 	.short	(.L_14 - .L_13)
	.align		4
.L_13:
        /*001c*/ 	.word	index@(_Z15linear_backwardiiiPfS_S_S_)
        /*0020*/ 	.word	0x00000020


	//----- nvinfo : EIATTR_FRAME_SIZE
	.align		4
.L_14:
        /*0024*/ 	.byte	0x04, 0x11
        /*0026*/ 	.short	(.L_16 - .L_15)
	.align		4
.L_15:
        /*0028*/ 	.word	index@(_Z15linear_backwardiiiPfS_S_S_)
        /*002c*/ 	.word	0x00000000


	//----- nvinfo : EIATTR_REGCOUNT
	.align		4
.L_16:
        /*0030*/ 	.byte	0x04, 0x2f
        /*0032*/ 	.short	(.L_18 - .L_17)
	.align		4
.L_17:
        /*0034*/ 	.word	index@(_Z12relu_forwardiiPfS_)
        /*0038*/ 	.word	0x0000000a


	//----- nvinfo : EIATTR_FRAME_SIZE
	.align		4
.L_18:
        /*003c*/ 	.byte	0x04, 0x11
        /*003e*/ 	.short	(.L_20 - .L_19)
	.align		4
.L_19:
        /*0040*/ 	.word	index@(_Z12relu_forwardiiPfS_)
        /*0044*/ 	.word	0x00000000


	//----- nvinfo : EIATTR_REGCOUNT
	.align		4
.L_20:
        /*0048*/ 	.byte	0x04, 0x2f
        /*004a*/ 	.short	(.L_22 - .L_21)
	.align		4
.L_21:
        /*004c*/ 	.word	index@(_Z14relu_backwardsiiPfS_S_)
        /*0050*/ 	.word	0x0000000c


	//----- nvinfo : EIATTR_FRAME_SIZE
	.align		4
.L_22:
        /*0054*/ 	.byte	0x04, 0x11
        /*0056*/ 	.short	(.L_24 - .L_23)
	.align		4
.L_23:
        /*0058*/ 	.word	index@(_Z14relu_backwardsiiPfS_S_)
        /*005c*/ 	.word	0x00000000


	//----- nvinfo : EIATTR_REGCOUNT
	.align		4
.L_24:
        /*0060*/ 	.byte	0x04, 0x2f
        /*0062*/ 	.short	(.L_26 - .L_25)
	.align		4
.L_25:
        /*0064*/ 	.word	index@(_Z7softmaxiiPfS_)
        /*0068*/ 	.word	0x00000020


	//----- nvinfo : EIATTR_FRAME_SIZE
	.align		4
.L_26:
        /*006c*/ 	.byte	0x04, 0x11
        /*006e*/ 	.short	(.L_28 - .L_27)
	.align		4
.L_27:
        /*0070*/ 	.word	index@($__internal_2_$__cuda_sm3x_div_rn_noftz_f32_slowpath)
        /*0074*/ 	.word	0x00000000


	//----- nvinfo : EIATTR_FRAME_SIZE
	.align		4
.L_28:
        /*0078*/ 	.byte	0x04, 0x11
        /*007a*/ 	.short	(.L_30 - .L_29)
	.align		4
.L_29:
        /*007c*/ 	.word	index@(_Z7softmaxiiPfS_)
        /*0080*/ 	.word	0x00000000


	//----- nvinfo : EIATTR_REGCOUNT
	.align		4
.L_30:
        /*0084*/ 	.byte	0x04, 0x2f
        /*0086*/ 	.short	(.L_32 - .L_31)
	.align		4
.L_31:
        /*0088*/ 	.word	index@(_Z19init_kaiming_normaliiPf)
        /*008c*/ 	.word	0x00000020


	//----- nvinfo : EIATTR_FRAME_SIZE
	.align		4
.L_32:
        /*0090*/ 	.byte	0x04, 0x11
        /*0092*/ 	.short	(.L_34 - .L_33)
	.align		4
.L_33:
        /*0094*/ 	.word	index@($__internal_1_$__cuda_sm3x_div_rn_noftz_f32_slowpath)
        /*0098*/ 	.word	0x00000030


	//----- nvinfo : EIATTR_FRAME_SIZE
	.align		4
.L_34:
        /*009c*/ 	.byte	0x04, 0x11
        /*009e*/ 	.short	(.L_36 - .L_35)
	.align		4
.L_35:
        /*00a0*/ 	.word	index@($__internal_0_$__cuda_sm20_sqrt_rn_f32_slowpath)
        /*00a4*/ 	.word	0x00000030


	//----- nvinfo : EIATTR_FRAME_SIZE
	.align		4
.L_36:
        /*00a8*/ 	.byte	0x04, 0x11
        /*00aa*/ 	.short	(.L_38 - .L_37)
	.align		4
.L_37:
        /*00ac*/ 	.word	index@(_Z19init_kaiming_normaliiPf)
        /*00b0*/ 	.word	0x00000030


	//----- nvinfo : EIATTR_REGCOUNT
	.align		4
.L_38:
        /*00b4*/ 	.byte	0x04, 0x2f
        /*00b6*/ 	.short	(.L_40 - .L_39)
	.align		4
.L_39:
        /*00b8*/ 	.word	index@(_Z13cross_entropyiiPfS_S_)
        /*00bc*/ 	.word	0x0000001c


	//----- nvinfo : EIATTR_FRAME_SIZE
	.align		4
.L_40:
        /*00c0*/ 	.byte	0x04, 0x11
        /*00c2*/ 	.short	(.L_42 - .L_41)
	.align		4
.L_41:
        /*00c4*/ 	.word	index@(_Z13cross_entropyiiPfS_S_)
        /*00c8*/ 	.word	0x00000000


	//----- nvinfo : EIATTR_REGCOUNT
	.align		4
.L_42:
        /*00cc*/ 	.byte	0x04, 0x2f
        /*00ce*/ 	.short	(.L_44 - .L_43)
	.align		4
.L_43:
        /*00d0*/ 	.word	index@(_Z23cross_entropy_backwardsiiPfS_S_)
        /*00d4*/ 	.word	0x0000000c


	//----- nvinfo : EIATTR_FRAME_SIZE
	.align		4
.L_44:
        /*00d8*/ 	.byte	0x04, 0x11
        /*00da*/ 	.short	(.L_46 - .L_45)
	.align		4
.L_45:
        /*00dc*/ 	.word	index@(_Z23cross_entropy_backwardsiiPfS_S_)
        /*00e0*/ 	.word	0x00000000


	//----- nvinfo : EIATTR_MIN_STACK_SIZE
	.align		4
.L_46:
        /*00e4*/ 	.byte	0x04, 0x12
        /*00e6*/ 	.short	(.L_48 - .L_47)
	.align		4
.L_47:
        /*00e8*/ 	.word	index@(_Z23cross_entropy_backwardsiiPfS_S_)
        /*00ec*/ 	.word	0x00000000


	//----- nvinfo : EIATTR_MIN_STACK_SIZE
	.align		4
.L_48:
        /*00f0*/ 	.byte	0x04, 0x12
        /*00f2*/ 	.short	(.L_50 - .L_49)
	.align		4
.L_49:
        /*00f4*/ 	.word	index@(_Z13cross_entropyiiPfS_S_)
        /*00f8*/ 	.word	0x00000000


	//----- nvinfo : EIATTR_MIN_STACK_SIZE
	.align		4
.L_50:
        /*00fc*/ 	.byte	0x04, 0x12
        /*00fe*/ 	.short	(.L_52 - .L_51)
	.align		4
.L_51:
        /*0100*/ 	.word	index@(_Z19init_kaiming_normaliiPf)
        /*0104*/ 	.word	0x00000030


	//----- nvinfo : EIATTR_MIN_STACK_SIZE
	.align		4
.L_52:
        /*0108*/ 	.byte	0x04, 0x12
        /*010a*/ 	.short	(.L_54 - .L_53)
	.align		4
.L_53:
        /*010c*/ 	.word	index@(_Z7softmaxiiPfS_)
        /*0110*/ 	.word	0x00000000


	//----- nvinfo : EIATTR_MIN_STACK_SIZE
	.align		4
.L_54:
        /*0114*/ 	.byte	0x04, 0x12
        /*0116*/ 	.short	(.L_56 - .L_55)
	.align		4
.L_55:
        /*0118*/ 	.word	index@(_Z14relu_backwardsiiPfS_S_)
        /*011c*/ 	.word	0x00000000


	//----- nvinfo : EIATTR_MIN_STACK_SIZE
	.align		4
.L_56:
        /*0120*/ 	.byte	0x04, 0x12
        /*0122*/ 	.short	(.L_58 - .L_57)
	.align		4
.L_57:
        /*0124*/ 	.word	index@(_Z12relu_forwardiiPfS_)
        /*0128*/ 	.word	0x00000000


	//----- nvinfo : EIATTR_MIN_STACK_SIZE
	.align		4
.L_58:
        /*012c*/ 	.byte	0x04, 0x12
        /*012e*/ 	.short	(.L_60 - .L_59)
	.align		4
.L_59:
        /*0130*/ 	.word	index@(_Z15linear_backwardiiiPfS_S_S_)
        /*0134*/ 	.word	0x00000000


	//----- nvinfo : EIATTR_MIN_STACK_SIZE
	.align		4
.L_60:
        /*0138*/ 	.byte	0x04, 0x12
        /*013a*/ 	.short	(.L_62 - .L_61)
	.align		4
.L_61:
        /*013c*/ 	.word	index@(_Z14linear_forwardiiiPfS_S_S_)
        /*0140*/ 	.word	0x00000000
.L_62:


//--------------------- .nv.compat                --------------------------
	.section	.nv.compat,"",@"SHT_CUDA_COMPAT_INFO"
	.align	4
        /*0000*/ 	.byte	0x02, 0x09, 0x00, 0x00, 0x02, 0x02, 0x01, 0x00, 0x02, 0x05, 0x05, 0x00, 0x03, 0x07, 0x01, 0x01
        /*0010*/ 	.byte	0x02, 0x03, 0x00, 0x00, 0x02, 0x06, 0x01, 0x00, 0x04, 0x0b, 0x08, 0x00, 0x01, 0x00, 0x00, 0x00
        /*0020*/ 	.byte	0x00, 0x00, 0x00, 0x00


//--------------------- .nv.info._Z23cross_entropy_backwardsiiPfS_S_ --------------------------
	.section	.nv.info._Z23cross_entropy_backwardsiiPfS_S_,"",@"SHT_CUDA_INFO"
	.sectionflags	@""
	.align	4


	//----- nvinfo : EIATTR_CUDA_API_VERSION
	.align		4
        /*0000*/ 	.byte	0x04, 0x37
        /*0002*/ 	.short	(.L_64 - .L_63)
.L_63:
        /*0004*/ 	.word	0x00000082


	//----- nvinfo : EIATTR_KPARAM_INFO
	.align		4
.L_64:
        /*0008*/ 	.byte	0x04, 0x17
        /*000a*/ 	.short	(.L_66 - .L_65)
.L_65:
        /*000c*/ 	.word	0x00000000
        /*0010*/ 	.short	0x0004
        /*0012*/ 	.short	0x0018
        /*0014*/ 	.byte	0x00, 0xf5, 0x21, 0x00


	//----- nvinfo : EIATTR_KPARAM_INFO
	.align		4
.L_66:
        /*0018*/ 	.byte	0x04, 0x17
        /*001a*/ 	.short	(.L_68 - .L_67)
.L_67:
        /*001c*/ 	.word	0x00000000
        /*0020*/ 	.short	0x0003
        /*0022*/ 	.short	0x0010
        /*0024*/ 	.byte	0x00, 0xf5, 0x21, 0x00


	//----- nvinfo : EIATTR_KPARAM_INFO
	.align		4
.L_68:
        /*0028*/ 	.byte	0x04, 0x17
        /*002a*/ 	.short	(.L_70 - .L_69)
.L_69:
        /*002c*/ 	.word	0x00000000
        /*0030*/ 	.short	0x0002
        /*0032*/ 	.short	0x0008
        /*0034*/ 	.byte	0x00, 0xf5, 0x21, 0x00


	//----- nvinfo : EIATTR_KPARAM_INFO
	.align		4
.L_70:
        /*0038*/ 	.byte	0x04, 0x17
        /*003a*/ 	.short	(.L_72 - .L_71)
.L_71:
        /*003c*/ 	.word	0x00000000
        /*0040*/ 	.short	0x0001
        /*0042*/ 	.short	0x0004
        /*0044*/ 	.byte	0x00, 0xf0, 0x11, 0x00


	//----- nvinfo : EIATTR_KPARAM_INFO
	.align		4
.L_72:
        /*0048*/ 	.byte	0x04, 0x17
        /*004a*/ 	.short	(.L_74 - .L_73)
.L_73:
        /*004c*/ 	.word	0x00000000
        /*0050*/ 	.short	0x0000
        /*0052*/ 	.short	0x0000
        /*0054*/ 	.byte	0x00, 0xf0, 0x11, 0x00


	//----- nvinfo : EIATTR_SPARSE_MMA_MASK
	.align		4
.L_74:
        /*0058*/ 	.byte	0x03, 0x50
        /*005a*/ 	.short	0x0000


	//----- nvinfo : EIATTR_MAXREG_COUNT
	.align		4
        /*005c*/ 	.byte	0x03, 0x1b
        /*005e*/ 	.short	0x00ff


	//----- nvinfo : EIATTR_MERCURY_ISA_VERSION
	.align		4
        /*0060*/ 	.byte	0x03, 0x5f
        /*0062*/ 	.short	0x0101


	//----- nvinfo : EIATTR_VRC_CTA_INIT_COUNT
	.align		4
        /*0064*/ 	.byte	0x02, 0x4a
	.zero		1
	.zero		1


	//----- nvinfo : EIATTR_EXIT_INSTR_OFFSETS
	.align		4
        /*0068*/ 	.byte	0x04, 0x1c
        /*006a*/ 	.short	(.L_76 - .L_75)


	//   ....[0]....
.L_75:
        /*006c*/ 	.word	0x000000c0


	//   ....[1]....
        /*0070*/ 	.word	0x00000190


	//----- nvinfo : EIATTR_CBANK_PARAM_SIZE
	.align		4
.L_76:
        /*0074*/ 	.byte	0x03, 0x19
        /*0076*/ 	.short	0x0020


	//----- nvinfo : EIATTR_PARAM_CBANK
	.align		4
        /*0078*/ 	.byte	0x04, 0x0a
        /*007a*/ 	.short	(.L_78 - .L_77)
	.align		4
.L_77:
        /*007c*/ 	.word	index@(.nv.constant0._Z23cross_entropy_backwardsiiPfS_S_)
        /*0080*/ 	.short	0x0380
        /*0082*/ 	.short	0x0020


	//----- nvinfo : EIATTR_SW_WAR
	.align		4
.L_78:
        /*0084*/ 	.byte	0x04, 0x36
        /*0086*/ 	.short	(.L_80 - .L_79)
.L_79:
        /*0088*/ 	.word	0x00000008
.L_80:


//--------------------- .nv.info._Z13cross_entropyiiPfS_S_ --------------------------
	.section	.nv.info._Z13cross_entropyiiPfS_S_,"",@"SHT_CUDA_INFO"
	.sectionflags	@""
	.align	4


	//----- nvinfo : EIATTR_CUDA_API_VERSION
	.align		4
        /*0000*/ 	.byte	0x04, 0x37
        /*0002*/ 	.short	(.L_82 - .L_81)
.L_81:
        /*0004*/ 	.word	0x00000082


	//----- nvinfo : EIATTR_KPARAM_INFO
	.align		4
.L_82:
        /*0008*/ 	.byte	0x04, 0x17
        /*000a*/ 	.short	(.L_84 - .L_83)
.L_83:
        /*000c*/ 	.word	0x00000000
        /*0010*/ 	.short	0x0004
        /*0012*/ 	.short	0x0018
        /*0014*/ 	.byte	0x00, 0xf5, 0x21, 0x00


	//----- nvinfo : EIATTR_KPARAM_INFO
	.align		4
.L_84:
        /*0018*/ 	.byte	0x04, 0x17
        /*001a*/ 	.short	(.L_86 - .L_85)
.L_85:
        /*001c*/ 	.word	0x00000000
        /*0020*/ 	.short	0x0003
        /*0022*/ 	.short	0x0010
        /*0024*/ 	.byte	0x00, 0xf5, 0x21, 0x00


	//----- nvinfo : EIATTR_KPARAM_INFO
	.align		4
.L_86:
        /*0028*/ 	.byte	0x04, 0x17
        /*002a*/ 	.short	(.L_88 - .L_87)
.L_87:
        /*002c*/ 	.word	0x00000000
        /*0030*/ 	.short	0x0002
        /*0032*/ 	.short	0x0008
        /*0034*/ 	.byte	0x00, 0xf5, 0x21, 0x00


	//----- nvinfo : EIATTR_KPARAM_INFO
	.align		4
.L_88:
        /*0038*/ 	.byte	0x04, 0x17
        /*003a*/ 	.short	(.L_90 - .L_89)
.L_89:
        /*003c*/ 	.word	0x00000000
        /*0040*/ 	.short	0x0001
        /*0042*/ 	.short	0x0004
        /*0044*/ 	.byte	0x00, 0xf0, 0x11, 0x00


	//----- nvinfo : EIATTR_KPARAM_INFO
	.align		4
.L_90:
        /*0048*/ 	.byte	0x04, 0x17
        /*004a*/ 	.short	(.L_92 - .L_91)
.L_91:
        /*004c*/ 	.word	0x00000000
        /*0050*/ 	.short	0x0000
        /*0052*/ 	.short	0x0000
        /*0054*/ 	.byte	0x00, 0xf0, 0x11, 0x00


	//----- nvinfo : EIATTR_SPARSE_MMA_MASK
	.align		4
.L_92:
        /*0058*/ 	.byte	0x03, 0x50
        /*005a*/ 	.short	0x0000


	//----- nvinfo : EIATTR_MAXREG_COUNT
	.align		4
        /*005c*/ 	.byte	0x03, 0x1b
        /*005e*/ 	.short	0x00ff


	//----- nvinfo : EIATTR_MERCURY_ISA_VERSION
	.align		4
        /*0060*/ 	.byte	0x03, 0x5f
        /*0062*/ 	.short	0x0101


	//----- nvinfo : EIATTR_VRC_CTA_INIT_COUNT
	.align		4
        /*0064*/ 	.byte	0x02, 0x4a
	.zero		1
	.zero		1


	//----- nvinfo : EIATTR_EXIT_INSTR_OFFSETS
	.align		4
        /*0068*/ 	.byte	0x04, 0x1c
        /*006a*/ 	.short	(.L_94 - .L_93)


	//   ....[0]....
.L_93:
        /*006c*/ 	.word	0x00000070


	//   ....[1]....
        /*0070*/ 	.word	0x000015a0


	//----- nvinfo : EIATTR_CRS_STACK_SIZE
	.align		4
.L_94:
        /*0074*/ 	.byte	0x04, 0x1e
        /*0076*/ 	.short	(.L_96 - .L_95)
.L_95:
        /*0078*/ 	.word	0x00000000


	//----- nvinfo : EIATTR_CBANK_PARAM_SIZE
	.align		4
.L_96:
        /*007c*/ 	.byte	0x03, 0x19
        /*007e*/ 	.short	0x0020


	//----- nvinfo : EIATTR_PARAM_CBANK
	.align		4
        /*0080*/ 	.byte	0x04, 0x0a
        /*0082*/ 	.short	(.L_98 - .L_97)
	.align		4
.L_97:
        /*0084*/ 	.word	index@(.nv.constant0._Z13cross_entropyiiPfS_S_)
        /*0088*/ 	.short	0x0380
        /*008a*/ 	.short	0x0020


	//----- nvinfo : EIATTR_SW_WAR
	.align		4
.L_98:
        /*008c*/ 	.byte	0x04, 0x36
        /*008e*/ 	.short	(.L_100 - .L_99)
.L_99:
        /*0090*/ 	.word	0x00000008
.L_100:


//--------------------- .nv.info._Z19init_kaiming_normaliiPf --------------------------
	.section	.nv.info._Z19init_kaiming_normaliiPf,"",@"SHT_CUDA_INFO"
	.sectionflags	@""
	.align	4


	//----- nvinfo : EIATTR_CUDA_API_VERSION
	.align		4
        /*0000*/ 	.byte	0x04, 0x37
        /*0002*/ 	.short	(.L_102 - .L_101)
.L_101:
        /*0004*/ 	.word	0x00000082


	//----- nvinfo : EIATTR_KPARAM_INFO
	.align		4
.L_102:
        /*0008*/ 	.byte	0x04, 0x17
        /*000a*/ 	.short	(.L_104 - .L_103)
.L_103:
        /*000c*/ 	.word	0x00000000
        /*0010*/ 	.short	0x0002
        /*0012*/ 	.short	0x0008
        /*0014*/ 	.byte	0x00, 0xf5, 0x21, 0x00


	//----- nvinfo : EIATTR_KPARAM_INFO
	.align		4
.L_104:
        /*0018*/ 	.byte	0x04, 0x17
        /*001a*/ 	.short	(.L_106 - .L_105)
.L_105:
        /*001c*/ 	.word	0x00000000
        /*0020*/ 	.short	0x0001
        /*0022*/ 	.short	0x0004
        /*0024*/ 	.byte	0x00, 0xf0, 0x11, 0x00


	//----- nvinfo : EIATTR_KPARAM_INFO
	.align		4
.L_106:
        /*0028*/ 	.byte	0x04, 0x17
        /*002a*/ 	.short	(.L_108 - .L_107)
.L_107:
        /*002c*/ 	.word	0x00000000
        /*0030*/ 	.short	0x0000
        /*0032*/ 	.short	0x0000
        /*0034*/ 	.byte	0x00, 0xf0, 0x11, 0x00


	//----- nvinfo : EIATTR_SPARSE_MMA_MASK
	.align		4
.L_108:
        /*0038*/ 	.byte	0x03, 0x50
        /*003a*/ 	.short	0x0000


	//----- nvinfo : EIATTR_MAXREG_COUNT
	.align		4
        /*003c*/ 	.byte	0x03, 0x1b
        /*003e*/ 	.short	0x00ff


	//----- nvinfo : EIATTR_MERCURY_ISA_VERSION
	.align		4
        /*0040*/ 	.byte	0x03, 0x5f
        /*0042*/ 	.short	0x0101


	//----- nvinfo : EIATTR_VRC_CTA_INIT_COUNT
	.align		4
        /*0044*/ 	.byte	0x02, 0x4a
	.zero		1
	.zero		1


	//----- nvinfo : EIATTR_EXIT_INSTR_OFFSETS
	.align		4
        /*0048*/ 	.byte	0x04, 0x1c
        /*004a*/ 	.short	(.L_110 - .L_109)


	//   ....[0]....
.L_109:
        /*004c*/ 	.word	0x000000d0


	//   ....[1]....
        /*0050*/ 	.word	0x00002d70


	//----- nvinfo : EIATTR_CRS_STACK_SIZE
	.align		4
.L_110:
        /*0054*/ 	.byte	0x04, 0x1e
        /*0056*/ 	.short	(.L_112 - .L_111)
.L_111:
        /*0058*/ 	.word	0x00000000


	//----- nvinfo : EIATTR_CBANK_PARAM_SIZE
	.align		4
.L_112:
        /*005c*/ 	.byte	0x03, 0x19
        /*005e*/ 	.short	0x0010


	//----- nvinfo : EIATTR_PARAM_CBANK
	.align		4
        /*0060*/ 	.byte	0x04, 0x0a
        /*0062*/ 	.short	(.L_114 - .L_113)
	.align		4
.L_113:
        /*0064*/ 	.word	index@(.nv.constant0._Z19init_kaiming_normaliiPf)
        /*0068*/ 	.short	0x0380
        /*006a*/ 	.short	0x0010


	//----- nvinfo : EIATTR_SW_WAR
	.align		4
.L_114:
        /*006c*/ 	.byte	0x04, 0x36
        /*006e*/ 	.short	(.L_116 - .L_115)
.L_115:
        /*0070*/ 	.word	0x00000008
.L_116:


//--------------------- .nv.info._Z7softmaxiiPfS_ --------------------------
	.section	.nv.info._Z7softmaxiiPfS_,"",@"SHT_CUDA_INFO"
	.sectionflags	@""
	.align	4


	//----- nvinfo : EIATTR_CUDA_API_VERSION
	.align		4
        /*0000*/ 	.byte	0x04, 0x37
        /*0002*/ 	.short	(.L_118 - .L_117)
.L_117:
        /*0004*/ 	.word	0x00000082


	//----- nvinfo : EIATTR_KPARAM_INFO
	.align		4
.L_118:
        /*0008*/ 	.byte	0x04, 0x17
        /*000a*/ 	.short	(.L_120 - .L_119)
.L_119:
        /*000c*/ 	.word	0x00000000
        /*0010*/ 	.short	0x0003
        /*0012*/ 	.short	0x0010
        /*0014*/ 	.byte	0x00, 0xf5, 0x21, 0x00


	//----- nvinfo : EIATTR_KPARAM_INFO
	.align		4
.L_120:
        /*0018*/ 	.byte	0x04, 0x17
        /*001a*/ 	.short	(.L_122 - .L_121)
.L_121:
        /*001c*/ 	.word	0x00000000
        /*0020*/ 	.short	0x0002
        /*0022*/ 	.short	0x0008
        /*0024*/ 	.byte	0x00, 0xf5, 0x21, 0x00


	//----- nvinfo : EIATTR_KPARAM_INFO
	.align		4
.L_122:
        /*0028*/ 	.byte	0x04, 0x17
        /*002a*/ 	.short	(.L_124 - .L_123)
.L_123:
        /*002c*/ 	.word	0x00000000
        /*0030*/ 	.short	0x0001
        /*0032*/ 	.short	0x0004
        /*0034*/ 	.byte	0x00, 0xf0, 0x11, 0x00


	//----- nvinfo : EIATTR_KPARAM_INFO
	.align		4
.L_124:
        /*0038*/ 	.byte	0x04, 0x17
        /*003a*/ 	.short	(.L_126 - .L_125)
.L_125:
        /*003c*/ 	.word	0x00000000
        /*0040*/ 	.short	0x0000
        /*0042*/ 	.short	0x0000
        /*0044*/ 	.byte	0x00, 0xf0, 0x11, 0x00


	//----- nvinfo : EIATTR_SPARSE_MMA_MASK
	.align		4
.L_126:
        /*0048*/ 	.byte	0x03, 0x50
        /*004a*/ 	.short	0x0000


	//----- nvinfo : EIATTR_MAXREG_COUNT
	.align		4
        /*004c*/ 	.byte	0x03, 0x1b
        /*004e*/ 	.short	0x00ff


	//----- nvinfo : EIATTR_MERCURY_ISA_VERSION
	.align		4
        /*0050*/ 	.byte	0x03, 0x5f
        /*0052*/ 	.short	0x0101


	//----- nvinfo : EIATTR_VRC_CTA_INIT_COUNT
	.align		4
        /*0054*/ 	.byte	0x02, 0x4a
	.zero		1
	.zero		1


	//----- nvinfo : EIATTR_EXIT_INSTR_OFFSETS
	.align		4
        /*0058*/ 	.byte	0x04, 0x1c
        /*005a*/ 	.short	(.L_128 - .L_127)


	//   ....[0]....
.L_127:
        /*005c*/ 	.word	0x000000c0


	//   ....[1]....
        /*0060*/ 	.word	0x00001980


	//----- nvinfo : EIATTR_CRS_STACK_SIZE
	.align		4
.L_128:
        /*0064*/ 	.byte	0x04, 0x1e
        /*0066*/ 	.short	(.L_130 - .L_129)
.L_129:
        /*0068*/ 	.word	0x00000000


	//----- nvinfo : EIATTR_CBANK_PARAM_SIZE
	.align		4
.L_130:
        /*006c*/ 	.byte	0x03, 0x19
        /*006e*/ 	.short	0x0018


	//----- nvinfo : EIATTR_PARAM_CBANK
	.align		4
        /*0070*/ 	.byte	0x04, 0x0a
        /*0072*/ 	.short	(.L_132 - .L_131)
	.align		4
.L_131:
        /*0074*/ 	.word	index@(.nv.constant0._Z7softmaxiiPfS_)
        /*0078*/ 	.short	0x0380
        /*007a*/ 	.short	0x0018


	//----- nvinfo : EIATTR_SW_WAR
	.align		4
.L_132:
        /*007c*/ 	.byte	0x04, 0x36
        /*007e*/ 	.short	(.L_134 - .L_133)
.L_133:
        /*0080*/ 	.word	0x00000008
.L_134:


//--------------------- .nv.info._Z14relu_backwardsiiPfS_S_ --------------------------
	.section	.nv.info._Z14relu_backwardsiiPfS_S_,"",@"SHT_CUDA_INFO"
	.sectionflags	@""
	.align	4


	//----- nvinfo : EIATTR_CUDA_API_VERSION
	.align		4
        /*0000*/ 	.byte	0x04, 0x37
        /*0002*/ 	.short	(.L_136 - .L_135)
.L_135:
        /*0004*/ 	.word	0x00000082


	//----- nvinfo : EIATTR_KPARAM_INFO
	.align		4
.L_136:
        /*0008*/ 	.byte	0x04, 0x17
        /*000a*/ 	.short	(.L_138 - .L_137)
.L_137:
        /*000c*/ 	.word	0x00000000
        /*0010*/ 	.short	0x0004
        /*0012*/ 	.short	0x0018
        /*0014*/ 	.byte	0x00, 0xf5, 0x21, 0x00


	//----- nvinfo : EIATTR_KPARAM_INFO
	.align		4
.L_138:
        /*0018*/ 	.byte	0x04, 0x17
        /*001a*/ 	.short	(.L_140 - .L_139)
.L_139:
        /*001c*/ 	.word	0x00000000
        /*0020*/ 	.short	0x0003
        /*0022*/ 	.short	0x0010
        /*0024*/ 	.byte	0x00, 0xf5, 0x21, 0x00


	//----- nvinfo : EIATTR_KPARAM_INFO
	.align		4
.L_140:
        /*0028*/ 	.byte	0x04, 0x17
        /*002a*/ 	.short	(.L_142 - .L_141)
.L_141:
        /*002c*/ 	.word	0x00000000
        /*0030*/ 	.short	0x0002
        /*0032*/ 	.short	0x0008
        /*0034*/ 	.byte	0x00, 0xf5, 0x21, 0x00


	//----- nvinfo : EIATTR_KPARAM_INFO
	.align		4
.L_142:
        /*0038*/ 	.byte	0x04, 0x17
        /*003a*/ 	.short	(.L_144 - .L_143)
.L_143:
        /*003c*/ 	.word	0x00000000
        /*0040*/ 	.short	0x0001
        /*0042*/ 	.short	0x0004
        /*0044*/ 	.byte	0x00, 0xf0, 0x11, 0x00


	//----- nvinfo : EIATTR_KPARAM_INFO
	.align		4
.L_144:
        /*0048*/ 	.byte	0x04, 0x17
        /*004a*/ 	.short	(.L_146 - .L_145)
.L_145:
        /*004c*/ 	.word	0x00000000
        /*0050*/ 	.short	0x0000
        /*0052*/ 	.short	0x0000
        /*0054*/ 	.byte	0x00, 0xf0, 0x11, 0x00


	//----- nvinfo : EIATTR_SPARSE_MMA_MASK
	.align		4
.L_146:
        /*0058*/ 	.byte	0x03, 0x50
        /*005a*/ 	.short	0x0000


	//----- nvinfo : EIATTR_MAXREG_COUNT
	.align		4
        /*005c*/ 	.byte	0x03, 0x1b
        /*005e*/ 	.short	0x00ff


	//----- nvinfo : EIATTR_MERCURY_ISA_VERSION
	.align		4
        /*0060*/ 	.byte	0x03, 0x5f
        /*0062*/ 	.short	0x0101


	//----- nvinfo : EIATTR_VRC_CTA_INIT_COUNT
	.align		4
        /*0064*/ 	.byte	0x02, 0x4a
	.zero		1
	.zero		1


	//----- nvinfo : EIATTR_EXIT_INSTR_OFFSETS
	.align		4
        /*0068*/ 	.byte	0x04, 0x1c
        /*006a*/ 	.short	(.L_148 - .L_147)


	//   ....[0]....
.L_147:
        /*006c*/ 	.word	0x000000c0


	//   ....[1]....
        /*0070*/ 	.word	0x000001d0


	//----- nvinfo : EIATTR_CRS_STACK_SIZE
	.align		4
.L_148:
        /*0074*/ 	.byte	0x04, 0x1e
        /*0076*/ 	.short	(.L_150 - .L_149)
.L_149:
        /*0078*/ 	.word	0x00000000


	//----- nvinfo : EIATTR_CBANK_PARAM_SIZE
	.align		4
.L_150:
        /*007c*/ 	.byte	0x03, 0x19
        /*007e*/ 	.short	0x0020


	//----- nvinfo : EIATTR_PARAM_CBANK
	.align		4
        /*0080*/ 	.byte	0x04, 0x0a
        /*0082*/ 	.short	(.L_152 - .L_151)
	.align		4
.L_151:
        /*0084*/ 	.word	index@(.nv.constant0._Z14relu_backwardsiiPfS_S_)
        /*0088*/ 	.short	0x0380
        /*008a*/ 	.short	0x0020


	//----- nvinfo : EIATTR_SW_WAR
	.align		4
.L_152:
        /*008c*/ 	.byte	0x04, 0x36
        /*008e*/ 	.short	(.L_154 - .L_153)
.L_153:
        /*0090*/ 	.word	0x00000008
.L_154:


//--------------------- .nv.info._Z12relu_forwardiiPfS_ --------------------------
	.section	.nv.info._Z12relu_forwardiiPfS_,"",@"SHT_CUDA_INFO"
	.sectionflags	@""
	.align	4


	//----- nvinfo : EIATTR_CUDA_API_VERSION
	.align		4
        /*0000*/ 	.byte	0x04, 0x37
        /*0002*/ 	.short	(.L_156 - .L_155)
.L_155:
        /*0004*/ 	.word	0x00000082


	//----- nvinfo : EIATTR_KPARAM_INFO
	.align		4
.L_156:
        /*0008*/ 	.byte	0x04, 0x17
        /*000a*/ 	.short	(.L_158 - .L_157)
.L_157:
        /*000c*/ 	.word	0x00000000
        /*0010*/ 	.short	0x0003
        /*0012*/ 	.short	0x0010
        /*0014*/ 	.byte	0x00, 0xf5, 0x21, 0x00


	//----- nvinfo : EIATTR_KPARAM_INFO
	.align		4
.L_158:
        /*0018*/ 	.byte	0x04, 0x17
        /*001a*/ 	.short	(.L_160 - .L_159)
.L_159:
        /*001c*/ 	.word	0x00000000
        /*0020*/ 	.short	0x0002
        /*0022*/ 	.short	0x0008
        /*0024*/ 	.byte	0x00, 0xf5, 0x21, 0x00


	//----- nvinfo : EIATTR_KPARAM_INFO
	.align		4
.L_160:
        /*0028*/ 	.byte	0x04, 0x17
        /*002a*/ 	.short	(.L_162 - .L_161)
.L_161:
        /*002c*/ 	.word	0x00000000
        /*0030*/ 	.short	0x0001
        /*0032*/ 	.short	0x0004
        /*0034*/ 	.byte	0x00, 0xf0, 0x11, 0x00


	//----- nvinfo : EIATTR_KPARAM_INFO
	.align		4
.L_162:
        /*0038*/ 	.byte	0x04, 0x17
        /*003a*/ 	.short	(.L_164 - .L_163)
.L_163:
        /*003c*/ 	.word	0x00000000
        /*0040*/ 	.short	0x0000
        /*0042*/ 	.short	0x0000
        /*0044*/ 	.byte	0x00, 0xf0, 0x11, 0x00


	//----- nvinfo : EIATTR_SPARSE_MMA_MASK
	.align		4
.L_164:
        /*0048*/ 	.byte	0x03, 0x50
        /*004a*/ 	.short	0x0000


	//----- nvinfo : EIATTR_MAXREG_COUNT
	.align		4
        /*004c*/ 	.byte	0x03, 0x1b
        /*004e*/ 	.short	0x00ff


	//----- nvinfo : EIATTR_MERCURY_ISA_VERSION
	.align		4
        /*0050*/ 	.byte	0x03, 0x5f
        /*0052*/ 	.short	0x0101


	//----- nvinfo : EIATTR_VRC_CTA_INIT_COUNT
	.align		4
        /*0054*/ 	.byte	0x02, 0x4a
	.zero		1
	.zero		1


	//----- nvinfo : EIATTR_EXIT_INSTR_OFFSETS
	.align		4
        /*0058*/ 	.byte	0x04, 0x1c
        /*005a*/ 	.short	(.L_166 - .L_165)


	//   ....[0]....
.L_165:
        /*005c*/ 	.word	0x000000c0


	//   ....[1]....
        /*0060*/ 	.word	0x00000160


	//----- nvinfo : EIATTR_CBANK_PARAM_SIZE
	.align		4
.L_166:
        /*0064*/ 	.byte	0x03, 0x19
        /*0066*/ 	.short	0x0018


	//----- nvinfo : EIATTR_PARAM_CBANK
	.align		4
        /*0068*/ 	.byte	0x04, 0x0a
        /*006a*/ 	.short	(.L_168 - .L_167)
	.align		4
.L_167:
        /*006c*/ 	.word	index@(.nv.constant0._Z12relu_forwardiiPfS_)
        /*0070*/ 	.short	0x0380
        /*0072*/ 	.short	0x0018


	//----- nvinfo : EIATTR_SW_WAR
	.align		4
.L_168:
        /*0074*/ 	.byte	0x04, 0x36
        /*0076*/ 	.short	(.L_170 - .L_169)
.L_169:
        /*0078*/ 	.word	0x00000008
.L_170:


//--------------------- .nv.info._Z15linear_backwardiiiPfS_S_S_ --------------------------
	.section	.nv.info._Z15linear_backwardiiiPfS_S_S_,"",@"SHT_CUDA_INFO"
	.sectionflags	@""
	.align	4


	//----- nvinfo : EIATTR_CUDA_API_VERSION
	.align		4
        /*0000*/ 	.byte	0x04, 0x37
        /*0002*/ 	.short	(.L_172 - .L_171)
.L_171:
        /*0004*/ 	.word	0x00000082


	//----- nvinfo : EIATTR_KPARAM_INFO
	.align		4
.L_172:
        /*0008*/ 	.byte	0x04, 0x17
        /*000a*/ 	.short	(.L_174 - .L_173)
.L_173:
        /*000c*/ 	.word	0x00000000
        /*0010*/ 	.short	0x0006
        /*0012*/ 	.short	0x0028
        /*0014*/ 	.byte	0x00, 0xf5, 0x21, 0x00


	//----- nvinfo : EIATTR_KPARAM_INFO
	.align		4
.L_174:
        /*0018*/ 	.byte	0x04, 0x17
        /*001a*/ 	.short	(.L_176 - .L_175)
.L_175:
        /*001c*/ 	.word	0x00000000
        /*0020*/ 	.short	0x0005
        /*0022*/ 	.short	0x0020
        /*0024*/ 	.byte	0x00, 0xf5, 0x21, 0x00


	//----- nvinfo : EIATTR_KPARAM_INFO
	.align		4
.L_176:
        /*0028*/ 	.byte	0x04, 0x17
        /*002a*/ 	.short	(.L_178 - .L_177)
.L_177:
        /*002c*/ 	.word	0x00000000
        /*0030*/ 	.short	0x0004
        /*0032*/ 	.short	0x0018
        /*0034*/ 	.byte	0x00, 0xf5, 0x21, 0x00


	//----- nvinfo : EIATTR_KPARAM_INFO
	.align		4
.L_178:
        /*0038*/ 	.byte	0x04, 0x17
        /*003a*/ 	.short	(.L_180 - .L_179)
.L_179:
        /*003c*/ 	.word	0x00000000
        /*0040*/ 	.short	0x0003
        /*0042*/ 	.short	0x0010
        /*0044*/ 	.byte	0x00, 0xf5, 0x21, 0x00


	//----- nvinfo : EIATTR_KPARAM_INFO
	.align		4
.L_180:
        /*0048*/ 	.byte	0x04, 0x17
        /*004a*/ 	.short	(.L_182 - .L_181)
.L_181:
        /*004c*/ 	.word	0x00000000
        /*0050*/ 	.short	0x0002
        /*0052*/ 	.short	0x0008
        /*0054*/ 	.byte	0x00, 0xf0, 0x11, 0x00


	//----- nvinfo : EIATTR_KPARAM_INFO
	.align		4
.L_182:
        /*0058*/ 	.byte	0x04, 0x17
        /*005a*/ 	.short	(.L_184 - .L_183)
.L_183:
        /*005c*/ 	.word	0x00000000
        /*0060*/ 	.short	0x0001
        /*0062*/ 	.short	0x0004
        /*0064*/ 	.byte	0x00, 0xf0, 0x11, 0x00


	//----- nvinfo : EIATTR_KPARAM_INFO
	.align		4
.L_184:
        /*0068*/ 	.byte	0x04, 0x17
        /*006a*/ 	.short	(.L_186 - .L_185)
.L_185:
        /*006c*/ 	.word	0x00000000
        /*0070*/ 	.short	0x0000
        /*0072*/ 	.short	0x0000
        /*0074*/ 	.byte	0x00, 0xf0, 0x11, 0x00


	//----- nvinfo : EIATTR_SPARSE_MMA_MASK
	.align		4
.L_186:
        /*0078*/ 	.byte	0x03, 0x50
        /*007a*/ 	.short	0x0000


	//----- nvinfo : EIATTR_MAXREG_COUNT
	.align		4
        /*007c*/ 	.byte	0x03, 0x1b
        /*007e*/ 	.short	0x00ff


	//----- nvinfo : EIATTR_MERCURY_ISA_VERSION
	.align		4
        /*0080*/ 	.byte	0x03, 0x5f
        /*0082*/ 	.short	0x0101


	//----- nvinfo : EIATTR_VRC_CTA_INIT_COUNT
	.align		4
        /*0084*/ 	.byte	0x02, 0x4a
	.zero		1
	.zero		1


	//----- nvinfo : EIATTR_EXIT_INSTR_OFFSETS
	.align		4
        /*0088*/ 	.byte	0x04, 0x1c
        /*008a*/ 	.short	(.L_188 - .L_187)


	//   ....[0]....
.L_187:
        /*008c*/ 	.word	0x000000e0


	//   ....[1]....
        /*0090*/ 	.word	0x00000a90


	//----- nvinfo : EIATTR_CBANK_PARAM_SIZE
	.align		4
.L_188:
        /*0094*/ 	.byte	0x03, 0x19
        /*0096*/ 	.short	0x0030


	//----- nvinfo : EIATTR_PARAM_CBANK
	.align		4
        /*0098*/ 	.byte	0x04, 0x0a
        /*009a*/ 	.short	(.L_190 - .L_189)
	.align		4
.L_189:
        /*009c*/ 	.word	index@(.nv.constant0._Z15linear_backwardiiiPfS_S_S_)
        /*00a0*/ 	.short	0x0380
        /*00a2*/ 	.short	0x0030


	//----- nvinfo : EIATTR_SW_WAR
	.align		4
.L_190:
        /*00a4*/ 	.byte	0x04, 0x36
        /*00a6*/ 	.short	(.L_192 - .L_191)
.L_191:
        /*00a8*/ 	.word	0x00000008
.L_192:


//--------------------- .nv.info._Z14linear_forwardiiiPfS_S_S_ --------------------------
	.section	.nv.info._Z14linear_forwardiiiPfS_S_S_,"",@"SHT_CUDA_INFO"
	.sectionflags	@""
	.align	4


	//----- nvinfo : EIATTR_CUDA_API_VERSION
	.align		4
        /*0000*/ 	.byte	0x04, 0x37
        /*0002*/ 	.short	(.L_194 - .L_193)
.L_193:
        /*0004*/ 	.word	0x00000082


	//----- nvinfo : EIATTR_KPARAM_INFO
	.align		4
.L_194:
        /*0008*/ 	.byte	0x04, 0x17
        /*000a*/ 	.short	(.L_196 - .L_195)
.L_195:
        /*000c*/ 	.word	0x00000000
        /*0010*/ 	.short	0x0006
        /*0012*/ 	.short	0x0028
        /*0014*/ 	.byte	0x00, 0xf5, 0x21, 0x00


	//----- nvinfo : EIATTR_KPARAM_INFO
	.align		4
.L_196:
        /*0018*/ 	.byte	0x04, 0x17
        /*001a*/ 	.short	(.L_198 - .L_197)
.L_197:
        /*001c*/ 	.word	0x00000000
        /*0020*/ 	.short	0x0005
        /*0022*/ 	.short	0x0020
        /*0024*/ 	.byte	0x00, 0xf5, 0x21, 0x00


	//----- nvinfo : EIATTR_KPARAM_INFO
	.align		4
.L_198:
        /*0028*/ 	.byte	0x04, 0x17
        /*002a*/ 	.short	(.L_200 - .L_199)
.L_199:
        /*002c*/ 	.word	0x00000000
        /*0030*/ 	.short	0x0004
        /*0032*/ 	.short	0x0018
        /*0034*/ 	.byte	0x00, 0xf5, 0x21, 0x00


	//----- nvinfo : EIATTR_KPARAM_INFO
	.align		4
.L_200:
        /*0038*/ 	.byte	0x04, 0x17
        /*003a*/ 	.short	(.L_202 - .L_201)
.L_201:
        /*003c*/ 	.word	0x00000000
        /*0040*/ 	.short	0x0003
        /*0042*/ 	.short	0x0010
        /*0044*/ 	.byte	0x00, 0xf5, 0x21, 0x00


	//----- nvinfo : EIATTR_KPARAM_INFO
	.align		4
.L_202:
        /*0048*/ 	.byte	0x04, 0x17
        /*004a*/ 	.short	(.L_204 - .L_203)
.L_203:
        /*004c*/ 	.word	0x00000000
        /*0050*/ 	.short	0x0002
        /*0052*/ 	.short	0x0008
        /*0054*/ 	.byte	0x00, 0xf0, 0x11, 0x00


	//----- nvinfo : EIATTR_KPARAM_INFO
	.align		4
.L_204:
        /*0058*/ 	.byte	0x04, 0x17
        /*005a*/ 	.short	(.L_206 - .L_205)
.L_205:
        /*005c*/ 	.word	0x00000000
        /*0060*/ 	.short	0x0001
        /*0062*/ 	.short	0x0004
        /*0064*/ 	.byte	0x00, 0xf0, 0x11, 0x00


	//----- nvinfo : EIATTR_KPARAM_INFO
	.align		4
.L_206:
        /*0068*/ 	.byte	0x04, 0x17
        /*006a*/ 	.short	(.L_208 - .L_207)
.L_207:
        /*006c*/ 	.word	0x00000000
        /*0070*/ 	.short	0x0000
        /*0072*/ 	.short	0x0000
        /*0074*/ 	.byte	0x00, 0xf0, 0x11, 0x00


	//----- nvinfo : EIATTR_SPARSE_MMA_MASK
	.align		4
.L_208:
        /*0078*/ 	.byte	0x03, 0x50
        /*007a*/ 	.short	0x0000


	//----- nvinfo : EIATTR_MAXREG_COUNT
	.align		4
        /*007c*/ 	.byte	0x03, 0x1b
        /*007e*/ 	.short	0x00ff


	//----- nvinfo : EIATTR_MERCURY_ISA_VERSION
	.align		4
        /*0080*/ 	.byte	0x03, 0x5f
        /*0082*/ 	.short	0x0101


	//----- nvinfo : EIATTR_VRC_CTA_INIT_COUNT
	.align		4
        /*0084*/ 	.byte	0x02, 0x4a
	.zero		1
	.zero		1


	//----- nvinfo : EIATTR_EXIT_INSTR_OFFSETS
	.align		4
        /*0088*/ 	.byte	0x04, 0x1c
        /*008a*/ 	.short	(.L_210 - .L_209)


	//   ....[0]....
.L_209:
        /*008c*/ 	.word	0x000000e0


	//   ....[1]....
        /*0090*/ 	.word	0x00000190


	//   ....[2]....
        /*0094*/ 	.word	0x000006f0


	//   ....[3]....
        /*0098*/ 	.word	0x00000970


	//   ....[4]....
        /*009c*/ 	.word	0x00000af0


	//   ....[5]....
        /*00a0*/ 	.word	0x00000ba0


	//----- nvinfo : EIATTR_CBANK_PARAM_SIZE
	.align		4
.L_210:
        /*00a4*/ 	.byte	0x03, 0x19
        /*00a6*/ 	.short	0x0030


	//----- nvinfo : EIATTR_PARAM_CBANK
	.align		4
        /*00a8*/ 	.byte	0x04, 0x0a
        /*00aa*/ 	.short	(.L_212 - .L_211)
	.align		4
.L_211:
        /*00ac*/ 	.word	index@(.nv.constant0._Z14linear_forwardiiiPfS_S_S_)
        /*00b0*/ 	.short	0x0380
        /*00b2*/ 	.short	0x0030


	//----- nvinfo : EIATTR_SW_WAR
	.align		4
.L_212:
        /*00b4*/ 	.byte	0x04, 0x36
        /*00b6*/ 	.short	(.L_214 - .L_213)
.L_213:
        /*00b8*/ 	.word	0x00000008
.L_214:


//--------------------- .nv.callgraph             --------------------------
	.section	.nv.callgraph,"",@"SHT_CUDA_CALLGRAPH"
	.align	4
	.sectionentsize	8
	.align		4
        /*0000*/ 	.word	0x00000000
	.align		4
        /*0004*/ 	.word	0xffffffff
	.align		4
        /*0008*/ 	.word	0x00000000
	.align		4
        /*000c*/ 	.word	0xfffffffe
	.align		4
        /*0010*/ 	.word	0x00000000
	.align		4
        /*0014*/ 	.word	0xfffffffd
	.align		4
        /*0018*/ 	.word	0x00000000
	.align		4
        /*001c*/ 	.word	0xfffffffc


//--------------------- .nv.constant4             --------------------------
	.section	.nv.constant4,"a",@progbits
	.align	8
	.align		8
.nv.constant4:
        /*0000*/ 	.dword	precalc_xorwow_matrix
	.align		8
        /*0008*/ 	.dword	precalc_xorwow_offset_matrix
	.align		8
        /*0010*/ 	.dword	mrg32k3aM1
	.align		8
        /*0018*/ 	.dword	mrg32k3aM2
	.align		8
        /*0020*/ 	.dword	mrg32k3aM1SubSeq
	.align		8
        /*0028*/ 	.dword	mrg32k3aM2SubSeq
	.align		8
        /*0030*/ 	.dword	mrg32k3aM1Seq
	.align		8
        /*0038*/ 	.dword	mrg32k3aM2Seq


//--------------------- .nv.constant3             --------------------------
	.section	.nv.constant3,"a",@progbits
	.align	8
.nv.constant3:
	.type		__cr_lgamma_table,@object
	.size		__cr_lgamma_table,(.L_8 - __cr_lgamma_table)
__cr_lgamma_table:
        /*0000*/ 	.byte	0x00, 0x00, 0x00, 0x00, 0x00, 0x00, 0x00, 0x00, 0x00, 0x00, 0x00, 0x00, 0x00, 0x00, 0x00, 0x00
        /*0010*/ 	.byte	0xef, 0x39, 0xfa, 0xfe, 0x42, 0x2e, 0xe6, 0x3f, 0x02, 0x20, 0x2a, 0xfa, 0x0b, 0xab, 0xfc, 0x3f
        /*0020*/ 	.byte	0xf9, 0x2c, 0x92, 0x7c, 0xa7, 0x6c, 0x09, 0x40, 0xc9, 0x79, 0x44, 0x3c, 0x64, 0x26, 0x13, 0x40
        /*0030*/ 	.byte	0xca, 0x01, 0xcf, 0x3a, 0x27, 0x51, 0x1a, 0x40, 0x30, 0xcc, 0x2d, 0xf3, 0xe1, 0x0c, 0x21, 0x40
        /*0040*/ 	.byte	0x0d, 0xb7, 0xfc, 0x82, 0x8e, 0x35, 0x25, 0x40
.L_8:


//--------------------- .text._Z23cross_entropy_backwardsiiPfS_S_ --------------------------
	.section	.text._Z23cross_entropy_backwardsiiPfS_S_,"ax",@progbits
	.align	128
        .global         _Z23cross_entropy_backwardsiiPfS_S_
        .type           _Z23cross_entropy_backwardsiiPfS_S_,@function
        .size           _Z23cross_entropy_backwardsiiPfS_S_,(.L_x_82 - _Z23cross_entropy_backwardsiiPfS_S_)
        .other          _Z23cross_entropy_backwardsiiPfS_S_,@"STO_CUDA_ENTRY STV_DEFAULT"
_Z23cross_entropy_backwardsiiPfS_S_:
.text._Z23cross_entropy_backwardsiiPfS_S_:
[----:B------:R-:W-:Y:S01]  /*0000*/  LDC R1, c[0x0][0x37c] ;  /* 0x0000df00ff017b82 */ /* 0x000fe20000000800 */
[----:B------:R-:W0:Y:S07]  /*0010*/  S2R R2, SR_TID.Y ;  /* 0x0000000000027919 */ /* 0x000e2e0000002200 */
[----:B------:R-:W1:Y:S01]  /*0020*/  LDC R0, c[0x0][0x360] ;  /* 0x0000d800ff007b82 */ /* 0x000e620000000800 */
[----:B------:R-:W2:Y:S01]  /*0030*/  LDCU.64 UR6, c[0x0][0x380] ;  /* 0x00007000ff0677ac */ /* 0x000ea20008000a00 */
[----:B------:R-:W1:Y:S06]  /*0040*/  S2R R3, SR_TID.X ;  /* 0x0000000000037919 */ /* 0x000e6c0000002100 */
[----:B------:R-:W0:Y:S08]  /*0050*/  S2UR UR5, SR_CTAID.Y ;  /* 0x00000000000579c3 */ /* 0x000e300000002600 */
[----:B------:R-:W0:Y:S08]  /*0060*/  LDC R7, c[0x0][0x364] ;  /* 0x0000d900ff077b82 */ /* 0x000e300000000800 */
[----:B------:R-:W1:Y:S01]  /*0070*/  S2UR UR4, SR_CTAID.X ;  /* 0x00000000000479c3 */ /* 0x000e620000002500 */
[----:B0-----:R-:W-:-:S05]  /*0080*/  IMAD R7, R7, UR5, R2 ;  /* 0x0000000507077c24 */ /* 0x001fca000f8e0202 */
[----:B--2---:R-:W-:Y:S01]  /*0090*/  ISETP.GE.U32.AND P0, PT, R7, UR7, PT ;  /* 0x0000000707007c0c */ /* 0x004fe2000bf06070 */
[----:B-1----:R-:W-:-:S05]  /*00a0*/  IMAD R0, R0, UR4, R3 ;  /* 0x0000000400007c24 */ /* 0x002fca000f8e0203 */
[----:B------:R-:W-:-:S13]  /*00b0*/  ISETP.GE.U32.OR P0, PT, R0, UR6, P0 ;  /* 0x0000000600007c0c */ /* 0x000fda0008706470 */
[----:B------:R-:W-:Y:S05]  /*00c0*/  @P0 EXIT ;  /* 0x000000000000094d */ /* 0x000fea0003800000 */
[----:B------:R-:W0:Y:S01]  /*00d0*/  LDC.64 R2, c[0x0][0x388] ;  /* 0x0000e200ff027b82 */ /* 0x000e220000000a00 */
[----:B------:R-:W1:Y:S01]  /*00e0*/  LDCU.64 UR4, c[0x0][0x358] ;  /* 0x00006b00ff0477ac */ /* 0x000e620008000a00 */
[----:B------:R-:W-:-:S06]  /*00f0*/  IMAD R9, R7, UR6, R0 ;  /* 0x0000000607097c24 */ /* 0x000fcc000f8e0200 */
[----:B------:R-:W2:Y:S08]  /*0100*/  LDC.64 R4, c[0x0][0x390] ;  /* 0x0000e400ff047b82 */ /* 0x000eb00000000a00 */
[----:B------:R-:W3:Y:S01]  /*0110*/  LDC.64 R6, c[0x0][0x398] ;  /* 0x0000e600ff067b82 */ /* 0x000ee20000000a00 */
[----:B0-----:R-:W-:-:S06]  /*0120*/  IMAD.WIDE.U32 R2, R9, 0x4, R2 ;  /* 0x0000000409027825 */ /* 0x001fcc00078e0002 */
[----:B-1----:R-:W4:Y:S01]  /*0130*/  LDG.E R2, desc[UR4][R2.64] ;  /* 0x0000000402027981 */ /* 0x002f22000c1e1900 */
[----:B--2---:R-:W-:-:S06]  /*0140*/  IMAD.WIDE.U32 R4, R9, 0x4, R4 ;  /* 0x0000000409047825 */ /* 0x004fcc00078e0004 */
[----:B------:R-:W4:Y:S01]  /*0150*/  LDG.E R5, desc[UR4][R4.64] ;  /* 0x0000000404057981 */ /* 0x000f22000c1e1900 */
[----:B---3--:R-:W-:-:S04]  /*0160*/  IMAD.WIDE.U32 R6, R9, 0x4, R6 ;  /* 0x0000000409067825 */ /* 0x008fc800078e0006 */
[----:B----4-:R-:W-:-:S05]  /*0170*/  FADD R9, R2, -R5 ;  /* 0x8000000502097221 */ /* 0x010fca0000000000 */
[----:B------:R-:W-:Y:S01]  /*0180*/  STG.E desc[UR4][R6.64], R9 ;  /* 0x0000000906007986 */ /* 0x000fe2000c101904 */
[----:B------:R-:W-:Y:S05]  /*0190*/  EXIT ;  /* 0x000000000000794d */ /* 0x000fea0003800000 */
.L_x_0:
[----:B------:R-:W-:-:S00]  /*01a0*/  BRA `(.L_x_0) ;  /* 0xfffffffc00fc7947 */ /* 0x000fc0000383ffff */
[----:B------:R-:W-:-:S00]  /*01b0*/  NOP ;  /* 0x0000000000007918 */ /* 0x000fc00000000000 */
        /* <DEDUP_REMOVED lines=12> */
.L_x_82:


//--------------------- .text._Z13cross_entropyiiPfS_S_ --------------------------
	.section	.text._Z13cross_entropyiiPfS_S_,"ax",@progbits
	.align	128
        .global         _Z13cross_entropyiiPfS_S_
        .type           _Z13cross_entropyiiPfS_S_,@function
        .size           _Z13cross_entropyiiPfS_S_,(.L_x_83 - _Z13cross_entropyiiPfS_S_)
        .other          _Z13cross_entropyiiPfS_S_,@"STO_CUDA_ENTRY STV_DEFAULT"
_Z13cross_entropyiiPfS_S_:
.text._Z13cross_entropyiiPfS_S_:
[----:B------:R-:W-:Y:S01]  /*0000*/  LDC R1, c[0x0][0x37c] ;  /* 0x0000df00ff017b82 */ /* 0x000fe20000000800 */
[----:B------:R-:W0:Y:S07]  /*0010*/  S2R R3, SR_TID.X ;  /* 0x0000000000037919 */ /* 0x000e2e0000002100 */
[----:B------:R-:W0:Y:S01]  /*0020*/  S2UR UR4, SR_CTAID.X ;  /* 0x00000000000479c3 */ /* 0x000e220000002500 */
[----:B------:R-:W1:Y:S07]  /*0030*/  LDCU UR5, c[0x0][0x384] ;  /* 0x00007080ff0577ac */ /* 0x000e6e0008000800 */
[----:B------:R-:W0:Y:S02]  /*0040*/  LDC R0, c[0x0][0x360] ;  /* 0x0000d800ff007b82 */ /* 0x000e240000000800 */
[----:B0-----:R-:W-:-:S05]  /*0050*/  IMAD R0, R0, UR4, R3 ;  /* 0x0000000400007c24 */ /* 0x001fca000f8e0203 */
[----:B-1----:R-:W-:-:S13]  /*0060*/  ISETP.GE.U32.AND P0, PT, R0, UR5, PT ;  /* 0x0000000500007c0c */ /* 0x002fda000bf06070 */
[----:B------:R-:W-:Y:S05]  /*0070*/  @P0 EXIT ;  /* 0x000000000000094d */ /* 0x000fea0003800000 */
[----:B------:R-:W0:Y:S01]  /*0080*/  LDCU UR5, c[0x0][0x380] ;  /* 0x00007000ff0577ac */ /* 0x000e220008000800 */
[----:B------:R-:W-:Y:S01]  /*0090*/  IMAD.MOV.U32 R22, RZ, RZ, RZ ;  /* 0x000000ffff167224 */ /* 0x000fe200078e00ff */
[----:B------:R-:W1:Y:S01]  /*00a0*/  LDCU.64 UR8, c[0x0][0x358] ;  /* 0x00006b00ff0877ac */ /* 0x000e620008000a00 */
[----:B0-----:R-:W-:-:S09]  /*00b0*/  UISETP.GE.AND UP0, UPT, UR5, 0x1, UPT ;  /* 0x000000010500788c */ /* 0x001fd2000bf06270 */
[----:B-1----:R-:W-:Y:S05]  /*00c0*/  BRA.U !UP0, `(.L_x_1) ;  /* 0x0000001508287547 */ /* 0x002fea000b800000 */
[----:B------:R-:W-:Y:S02]  /*00d0*/  UISETP.NE.AND UP0, UPT, UR5, 0x1, UPT ;  /* 0x000000010500788c */ /* 0x000fe4000bf05270 */
[----:B------:R-:W-:Y:S01]  /*00e0*/  IMAD R6, R0, UR5, RZ ;  /* 0x0000000500067c24 */ /* 0x000fe2000f8e02ff */
[----:B------:R-:W-:Y:S01]  /*00f0*/  CS2R R2, SRZ ;  /* 0x0000000000027805 */ /* 0x000fe2000001ff00 */
[----:B------:R-:W-:-:S05]  /*0100*/  UMOV UR4, URZ ;  /* 0x000000ff00047c82 */ /* 0x000fca0008000000 */
[----:B------:R-:W-:Y:S05]  /*0110*/  BRA.U !UP0, `(.L_x_2) ;  /* 0x0000000d08607547 */ /* 0x000fea000b800000 */
[----:B------:R-:W0:Y:S01]  /*0120*/  LDC.64 R2, c[0x0][0x390] ;  /* 0x0000e400ff027b82 */ /* 0x000e220000000a00 */
[----:B------:R-:W-:Y:S01]  /*0130*/  ULOP3.LUT UR4, UR5, 0x7ffffffe, URZ, 0xc0, !UPT ;  /* 0x7ffffffe05047892 */ /* 0x000fe2000f8ec0ff */
[----:B------:R-:W-:Y:S02]  /*0140*/  IMAD.MOV.U32 R22, RZ, RZ, RZ ;  /* 0x000000ffff167224 */ /* 0x000fe400078e00ff */
[----:B------:R-:W-:Y:S01]  /*0150*/  IMAD.MOV.U32 R7, RZ, RZ, R6 ;  /* 0x000000ffff077224 */ /* 0x000fe200078e0006 */
[----:B------:R-:W-:-:S03]  /*0160*/  UIADD3 UR10, UPT, UPT, -UR4, URZ, URZ ;  /* 0x000000ff040a7290 */ /* 0x000fc6000fffe1ff */
[----:B------:R-:W1:Y:S09]  /*0170*/  LDC.64 R4, c[0x0][0x388] ;  /* 0x0000e200ff047b82 */ /* 0x000e720000000a00 */
.L_x_8:
[----:B-1----:R-:W-:-:S05]  /*0180*/  IMAD.WIDE.U32 R10, R7, 0x4, R4 ;  /* 0x00000004070a7825 */ /* 0x002fca00078e0004 */
[----:B--2---:R-:W2:Y:S01]  /*0190*/  LDG.E R12, desc[UR8][R10.64] ;  /* 0x000000080a0c7981 */ /* 0x004ea2000c1e1900 */
[----:B------:R-:W-:Y:S01]  /*01a0*/  UMOV UR6, 0xa0b5ed8d ;  /* 0xa0b5ed8d00067882 */ /* 0x000fe20000000000 */
[----:B------:R-:W-:Y:S01]  /*01b0*/  UMOV UR7, 0x3eb0c6f7 ;  /* 0x3eb0c6f700077882 */ /* 0x000fe20000000000 */
[----:B0-----:R-:W-:Y:S01]  /*01c0*/  IMAD.WIDE.U32 R8, R7, 0x4, R2 ;  /* 0x0000000407087825 */ /* 0x001fe200078e0002 */
[----:B------:R-:W-:Y:S02]  /*01d0*/  UMOV UR5, UR7 ;  /* 0x0000000700057c82 */ /* 0x000fe40008000000 */
[----:B------:R-:W-:Y:S02]  /*01e0*/  MOV R15, UR5 ;  /* 0x00000005000f7c02 */ /* 0x000fe40008000f00 */
[----:B------:R0:W5:Y:S01]  /*01f0*/  LDG.E R23, desc[UR8][R8.64] ;  /* 0x0000000808177981 */ /* 0x000162000c1e1900 */
[----:B------:R-:W-:Y:S01]  /*0200*/  BSSY.RECONVERGENT B0, `(.L_x_3) ;  /* 0x000005b000007945 */ /* 0x000fe20003800200 */
[----:B------:R-:W-:Y:S01]  /*0210*/  IMAD.MOV.U32 R18, RZ, RZ, -0x3ff ;  /* 0xfffffc01ff127424 */ /* 0x000fe200078e00ff */
[----:B--2---:R-:W1:Y:S02]  /*0220*/  F2F.F64.F32 R12, R12 ;  /* 0x0000000c000c7310 */ /* 0x004e640000201800 */
[----:B-1----:R-:W-:Y:S01]  /*0230*/  DSETP.MAX.AND P0, P1, R12, UR6, PT ;  /* 0x000000060c007e2a */ /* 0x002fe2000b90f000 */
[----:B------:R-:W-:-:S05]  /*0240*/  IMAD.MOV.U32 R14, RZ, RZ, R13 ;  /* 0x000000ffff0e7224 */ /* 0x000fca00078e000d */
[----:B------:R-:W-:Y:S01]  /*0250*/  FSEL R11, R14, UR5, P0 ;  /* 0x000000050e0b7c08 */ /* 0x000fe20008000000 */
[----:B------:R-:W-:Y:S02]  /*0260*/  UMOV UR5, UR6 ;  /* 0x0000000600057c82 */ /* 0x000fe40008000000 */
[----:B------:R-:W-:-:S04]  /*0270*/  SEL R10, R12, UR5, P0 ;  /* 0x000000050c0a7c07 */ /* 0x000fc80008000000 */
[----:B------:R-:W-:Y:S01]  /*0280*/  MOV R16, R10 ;  /* 0x0000000a00107202 */ /* 0x000fe20000000f00 */
[----:B0-----:R-:W-:Y:S01]  /*0290*/  IMAD.MOV.U32 R8, RZ, RZ, R10 ;  /* 0x000000ffff087224 */ /* 0x001fe200078e000a */
[----:B------:R-:W-:-:S04]  /*02a0*/  @P1 LOP3.LUT R11, R15, 0x80000, RZ, 0xfc, !PT ;  /* 0x000800000f0b1812 */ /* 0x000fc800078efcff */
[----:B------:R-:W-:Y:S01]  /*02b0*/  ISETP.GT.AND P0, PT, R11, 0xfffff, PT ;  /* 0x000fffff0b00780c */ /* 0x000fe20003f04270 */
[----:B------:R-:W-:Y:S01]  /*02c0*/  IMAD.MOV.U32 R9, RZ, RZ, R11 ;  /* 0x000000ffff097224 */ /* 0x000fe200078e000b */
[----:B------:R-:W-:-:S11]  /*02d0*/  MOV R19, R11 ;  /* 0x0000000b00137202 */ /* 0x000fd60000000f00 */
[----:B------:R-:W-:Y:S01]  /*02e0*/  @!P0 DMUL R8, R8, 1.80143985094819840000e+16 ;  /* 0x4350000008088828 */ /* 0x000fe20000000000 */
[----:B------:R-:W-:-:S09]  /*02f0*/  @!P0 IMAD.MOV.U32 R18, RZ, RZ, -0x435 ;  /* 0xfffffbcbff128424 */ /* 0x000fd200078e00ff */
[----:B------:R-:W-:Y:S02]  /*0300*/  @!P0 IMAD.MOV.U32 R19, RZ, RZ, R9 ;  /* 0x000000ffff138224 */ /* 0x000fe400078e0009 */
[----:B------:R-:W-:Y:S02]  /*0310*/  @!P0 IMAD.MOV.U32 R16, RZ, RZ, R8 ;  /* 0x000000ffff108224 */ /* 0x000fe400078e0008 */
[----:B------:R-:W-:-:S05]  /*0320*/  VIADD R11, R19, 0xffffffff ;  /* 0xffffffff130b7836 */ /* 0x000fca0000000000 */
[----:B------:R-:W-:-:S13]  /*0330*/  ISETP.GT.U32.AND P1, PT, R11, 0x7feffffe, PT ;  /* 0x7feffffe0b00780c */ /* 0x000fda0003f24070 */
[----:B---3--:R-:W-:Y:S05]  /*0340*/  @P1 BRA `(.L_x_4) ;  /* 0x0000000400001947 */ /* 0x008fea0003800000 */
[----:B------:R-:W-:Y:S01]  /*0350*/  LOP3.LUT R8, R19, 0xfffff, RZ, 0xc0, !PT ;  /* 0x000fffff13087812 */ /* 0x000fe200078ec0ff */
[----:B------:R-:W-:Y:S01]  /*0360*/  IMAD.MOV.U32 R14, RZ, RZ, RZ ;  /* 0x000000ffff0e7224 */ /* 0x000fe200078e00ff */
[----:B------:R-:W-:Y:S01]  /*0370*/  UMOV UR12, 0x3ae80f1e ;  /* 0x3ae80f1e000c7882 */ /* 0x000fe20000000000 */
[----:B------:R-:W-:Y:S01]  /*0380*/  IMAD.MOV.U32 R20, RZ, RZ, -0x748574fc ;  /* 0x8b7a8b04ff147424 */ /* 0x000fe200078e00ff */
[----:B------:R-:W-:Y:S01]  /*0390*/  LOP3.LUT R17, R8, 0x3ff00000, RZ, 0xfc, !PT ;  /* 0x3ff0000008117812 */ /* 0x000fe200078efcff */
[----:B------:R-:W-:Y:S01]  /*03a0*/  IMAD.MOV.U32 R21, RZ, RZ, 0x3ed0ee25 ;  /* 0x3ed0ee25ff157424 */ /* 0x000fe200078e00ff */
[----:B------:R-:W-:Y:S01]  /*03b0*/  UMOV UR13, 0x3eb1380b ;  /* 0x3eb1380b000d7882 */ /* 0x000fe20000000000 */
[----:B------:R-:W-:Y:S01]  /*03c0*/  UMOV UR14, 0x80000000 ;  /* 0x80000000000e7882 */ /* 0x000fe20000000000 */
[----:B------:R-:W-:Y:S01]  /*03d0*/  ISETP.GE.U32.AND P0, PT, R17, 0x3ff6a09f, PT ;  /* 0x3ff6a09f1100780c */ /* 0x000fe20003f06070 */
[----:B------:R-:W-:-:S12]  /*03e0*/  UMOV UR15, 0x43300000 ;  /* 0x43300000000f7882 */ /* 0x000fd80000000000 */
[----:B------:R-:W-:-:S05]  /*03f0*/  @P0 VIADD R9, R17, 0xfff00000 ;  /* 0xfff0000011090836 */ /* 0x000fca0000000000 */
[----:B------:R-:W-:-:S06]  /*0400*/  @P0 MOV R17, R9 ;  /* 0x0000000900110202 */ /* 0x000fcc0000000f00 */
[C---:B------:R-:W-:Y:S02]  /*0410*/  DADD R8, R16.reuse, 1 ;  /* 0x3ff0000010087429 */ /* 0x040fe40000000000 */
[----:B------:R-:W-:-:S04]  /*0420*/  DADD R16, R16, -1 ;  /* 0xbff0000010107429 */ /* 0x000fc80000000000 */
[----:B------:R-:W0:Y:S02]  /*0430*/  MUFU.RCP64H R15, R9 ;  /* 0x00000009000f7308 */ /* 0x000e240000001800 */
[----:B0-----:R-:W-:-:S08]  /*0440*/  DFMA R10, -R8, R14, 1 ;  /* 0x3ff00000080a742b */ /* 0x001fd0000000010e */
[----:B------:R-:W-:-:S08]  /*0450*/  DFMA R10, R10, R10, R10 ;  /* 0x0000000a0a0a722b */ /* 0x000fd0000000000a */
[----:B------:R-:W-:-:S08]  /*0460*/  DFMA R14, R14, R10, R14 ;  /* 0x0000000a0e0e722b */ /* 0x000fd0000000000e */
[----:B------:R-:W-:-:S08]  /*0470*/  DMUL R12, R16, R14 ;  /* 0x0000000e100c7228 */ /* 0x000fd00000000000 */
[----:B------:R-:W-:-:S08]  /*0480*/  DFMA R12, R16, R14, R12 ;  /* 0x0000000e100c722b */ /* 0x000fd0000000000c */
[----:B------:R-:W-:-:S08]  /*0490*/  DMUL R10, R12, R12 ;  /* 0x0000000c0c0a7228 */ /* 0x000fd00000000000 */
[----:B------:R-:W-:Y:S01]  /*04a0*/  DFMA R8, R10, UR12, R20 ;  /* 0x0000000c0a087c2b */ /* 0x000fe20008000014 */
[----:B------:R-:W-:Y:S01]  /*04b0*/  UMOV UR12, 0x9f02676f ;  /* 0x9f02676f000c7882 */ /* 0x000fe20000000000 */
[----:B------:R-:W-:Y:S01]  /*04c0*/  UMOV UR13, 0x3ef3b266 ;  /* 0x3ef3b266000d7882 */ /* 0x000fe20000000000 */
[----:B------:R-:W-:Y:S01]  /*04d0*/  LEA.HI R20, R19, R18, RZ, 0xc ;  /* 0x0000001213147211 */ /* 0x000fe200078f60ff */
[----:B------:R-:W-:Y:S01]  /*04e0*/  DADD R18, R16, -R12 ;  /* 0x0000000010127229 */ /* 0x000fe2000000080c */
[----:B------:R-:W-:Y:S02]  /*04f0*/  IMAD.MOV.U32 R21, RZ, RZ, 0x43300000 ;  /* 0x43300000ff157424 */ /* 0x000fe400078e00ff */
[----:B------:R-:W-:Y:S01]  /*0500*/  @P0 IADD3 R20, PT, PT, R20, 0x1, RZ ;  /* 0x0000000114140810 */ /* 0x000fe20007ffe0ff */
[----:B------:R-:W-:Y:S01]  /*0510*/  DFMA R8, R10, R8, UR12 ;  /* 0x0000000c0a087e2b */ /* 0x000fe20008000008 */
[----:B------:R-:W-:Y:S01]  /*0520*/  UMOV UR12, 0xa9ab0956 ;  /* 0xa9ab0956000c7882 */ /* 0x000fe20000000000 */
[----:B------:R-:W-:Y:S01]  /*0530*/  UMOV UR13, 0x3f1745cb ;  /* 0x3f1745cb000d7882 */ /* 0x000fe20000000000 */
[----:B------:R-:W-:Y:S01]  /*0540*/  LOP3.LUT R20, R20, 0x80000000, RZ, 0x3c, !PT ;  /* 0x8000000014147812 */ /* 0x000fe200078e3cff */
[----:B------:R-:W-:-:S04]  /*0550*/  DADD R18, R18, R18 ;  /* 0x0000000012127229 */ /* 0x000fc80000000012 */
[----:B------:R-:W-:Y:S01]  /*0560*/  DFMA R8, R10, R8, UR12 ;  /* 0x0000000c0a087e2b */ /* 0x000fe20008000008 */
[----:B------:R-:W-:Y:S01]  /*0570*/  UMOV UR12, 0x2d1b5154 ;  /* 0x2d1b5154000c7882 */ /* 0x000fe20000000000 */
[----:B------:R-:W-:Y:S01]  /*0580*/  UMOV UR13, 0x3f3c71c7 ;  /* 0x3f3c71c7000d7882 */ /* 0x000fe20000000000 */
[----:B------:R-:W-:Y:S01]  /*0590*/  DADD R20, R20, -UR14 ;  /* 0x8000000e14147e29 */ /* 0x000fe20008000000 */
[----:B------:R-:W-:Y:S01]  /*05a0*/  UMOV UR14, 0xfefa39ef ;  /* 0xfefa39ef000e7882 */ /* 0x000fe20000000000 */
[----:B------:R-:W-:Y:S01]  /*05b0*/  UMOV UR15, 0x3fe62e42 ;  /* 0x3fe62e42000f7882 */ /* 0x000fe20000000000 */
[----:B------:R-:W-:Y:S02]  /*05c0*/  DFMA R18, R16, -R12, R18 ;  /* 0x8000000c1012722b */ /* 0x000fe40000000012 */
[----:B------:R-:W-:Y:S01]  /*05d0*/  DFMA R8, R10, R8, UR12 ;  /* 0x0000000c0a087e2b */ /* 0x000fe20008000008 */
[----:B------:R-:W-:Y:S01]  /*05e0*/  UMOV UR12, 0x923be72d ;  /* 0x923be72d000c7882 */ /* 0x000fe20000000000 */
[----:B------:R-:W-:Y:S01]  /*05f0*/  UMOV UR13, 0x3f624924 ;  /* 0x3f624924000d7882 */ /* 0x000fe20000000000 */
[----:B------:R-:W-:-:S03]  /*0600*/  DFMA R16, R20, UR14, R12 ;  /* 0x0000000e14107c2b */ /* 0x000fc6000800000c */
[----:B------:R-:W-:Y:S02]  /*0610*/  DMUL R18, R14, R18 ;  /* 0x000000120e127228 */ /* 0x000fe40000000000 */
[----:B------:R-:W-:Y:S01]  /*0620*/  DFMA R8, R10, R8, UR12 ;  /* 0x0000000c0a087e2b */ /* 0x000fe20008000008 */
[----:B------:R-:W-:Y:S01]  /*0630*/  UMOV UR12, 0x9999a3c4 ;  /* 0x9999a3c4000c7882 */ /* 0x000fe20000000000 */
[----:B------:R-:W-:-:S06]  /*0640*/  UMOV UR13, 0x3f899999 ;  /* 0x3f899999000d7882 */ /* 0x000fcc0000000000 */
[----:B------:R-:W-:Y:S01]  /*0650*/  DFMA R8, R10, R8, UR12 ;  /* 0x0000000c0a087e2b */ /* 0x000fe20008000008 */
[----:B------:R-:W-:Y:S01]  /*0660*/  UMOV UR12, 0x55555554 ;  /* 0x55555554000c7882 */ /* 0x000fe20000000000 */
[----:B------:R-:W-:-:S06]  /*0670*/  UMOV UR13, 0x3fb55555 ;  /* 0x3fb55555000d7882 */ /* 0x000fcc0000000000 */
[----:B------:R-:W-:Y:S01]  /*0680*/  DFMA R8, R10, R8, UR12 ;  /* 0x0000000c0a087e2b */ /* 0x000fe20008000008 */
[----:B------:R-:W-:Y:S01]  /*0690*/  UMOV UR12, 0xfefa39ef ;  /* 0xfefa39ef000c7882 */ /* 0x000fe20000000000 */
[----:B------:R-:W-:Y:S02]  /*06a0*/  UMOV UR13, 0x3fe62e42 ;  /* 0x3fe62e42000d7882 */ /* 0x000fe40000000000 */
[----:B------:R-:W-:Y:S01]  /*06b0*/  DFMA R14, R20, -UR12, R16 ;  /* 0x8000000c140e7c2b */ /* 0x000fe20008000010 */
[----:B------:R-:W-:Y:S01]  /*06c0*/  UMOV UR12, 0x3b39803f ;  /* 0x3b39803f000c7882 */ /* 0x000fe20000000000 */
[----:B------:R-:W-:Y:S02]  /*06d0*/  UMOV UR13, 0x3c7abc9e ;  /* 0x3c7abc9e000d7882 */ /* 0x000fe40000000000 */
[----:B------:R-:W-:-:S04]  /*06e0*/  DMUL R8, R10, R8 ;  /* 0x000000080a087228 */ /* 0x000fc80000000000 */
[----:B------:R-:W-:-:S04]  /*06f0*/  DADD R14, -R12, R14 ;  /* 0x000000000c0e7229 */ /* 0x000fc8000000010e */
[----:B------:R-:W-:-:S08]  /*0700*/  DFMA R8, R12, R8, R18 ;  /* 0x000000080c08722b */ /* 0x000fd00000000012 */
[----:B------:R-:W-:-:S08]  /*0710*/  DADD R8, R8, -R14 ;  /* 0x0000000008087229 */ /* 0x000fd0000000080e */
[----:B------:R-:W-:-:S08]  /*0720*/  DFMA R8, R20, UR12, R8 ;  /* 0x0000000c14087c2b */ /* 0x000fd00008000008 */
[----:B------:R-:W-:Y:S01]  /*0730*/  DADD R16, R16, R8 ;  /* 0x0000000010107229 */ /* 0x000fe20000000008 */
[----:B------:R-:W-:Y:S10]  /*0740*/  BRA `(.L_x_5) ;  /* 0x0000000000187947 */ /* 0x000ff40003800000 */
.L_x_4:
[----:B------:R-:W-:Y:S01]  /*0750*/  IMAD.MOV.U32 R10, RZ, RZ, 0x0 ;  /* 0x00000000ff0a7424 */ /* 0x000fe200078e00ff */
[----:B------:R-:W-:Y:S01]  /*0760*/  LOP3.LUT P0, RZ, R9, 0x7fffffff, RZ, 0xc0, !PT ;  /* 0x7fffffff09ff7812 */ /* 0x000fe2000780c0ff */
[----:B------:R-:W-:-:S06]  /*0770*/  IMAD.MOV.U32 R11, RZ, RZ, 0x7ff00000 ;  /* 0x7ff00000ff0b7424 */ /* 0x000fcc00078e00ff */
[----:B------:R-:W-:-:S10]  /*0780*/  DFMA R10, R8, R10, +INF ;  /* 0x7ff00000080a742b */ /* 0x000fd4000000000a */
[----:B------:R-:W-:Y:S02]  /*0790*/  FSEL R16, R10, RZ, P0 ;  /* 0x000000ff0a107208 */ /* 0x000fe40000000000 */
[----:B------:R-:W-:-:S07]  /*07a0*/  FSEL R17, R11, -QNAN , P0 ;  /* 0xfff000000b117808 */ /* 0x000fce0000000000 */
.L_x_5:
[----:B------:R-:W-:Y:S05]  /*07b0*/  BSYNC.RECONVERGENT B0 ;  /* 0x0000000000007941 */ /* 0x000fea0003800200 */
.L_x_3:
[----:B------:R-:W-:-:S05]  /*07c0*/  IADD3 R25, PT, PT, R7, 0x1, RZ ;  /* 0x0000000107197810 */ /* 0x000fca0007ffe0ff */
[----:B------:R-:W-:-:S06]  /*07d0*/  IMAD.WIDE.U32 R8, R25, 0x4, R4 ;  /* 0x0000000419087825 */ /* 0x000fcc00078e0004 */
[----:B------:R-:W2:Y:S01]  /*07e0*/  LDG.E R8, desc[UR8][R8.64] ;  /* 0x0000000808087981 */ /* 0x000ea2000c1e1900 */
[----:B------:R-:W-:Y:S01]  /*07f0*/  UMOV UR5, UR7 ;  /* 0x0000000700057c82 */ /* 0x000fe20008000000 */
[----:B------:R-:W-:-:S04]  /*0800*/  IMAD.WIDE.U32 R24, R25, 0x4, R2 ;  /* 0x0000000419187825 */ /* 0x000fc800078e0002 */
[----:B------:R-:W-:Y:S02]  /*0810*/  IMAD.U32 R13, RZ, RZ, UR5 ;  /* 0x00000005ff0d7e24 */ /* 0x000fe4000f8e00ff */
[----:B------:R0:W5:Y:S01]  /*0820*/  LDG.E R24, desc[UR8][R24.64] ;  /* 0x0000000818187981 */ /* 0x000162000c1e1900 */
[----:B------:R-:W-:Y:S01]  /*0830*/  BSSY.RECONVERGENT B0, `(.L_x_6) ;  /* 0x000005d000007945 */ /* 0x000fe20003800200 */
[----:B--2---:R-:W1:Y:S02]  /*0840*/  F2F.F64.F32 R10, R8 ;  /* 0x00000008000a7310 */ /* 0x004e640000201800 */
[----:B-1----:R-:W-:Y:S01]  /*0850*/  DSETP.MAX.AND P0, P1, R10, UR6, PT ;  /* 0x000000060a007e2a */ /* 0x002fe2000b90f000 */
[----:B------:R-:W-:-:S05]  /*0860*/  IMAD.MOV.U32 R12, RZ, RZ, R11 ;  /* 0x000000ffff0c7224 */ /* 0x000fca00078e000b */
[----:B------:R-:W-:Y:S02]  /*0870*/  FSEL R19, R12, UR5, P0 ;  /* 0x000000050c137c08 */ /* 0x000fe40008000000 */
[----:B------:R-:W-:Y:S02]  /*0880*/  SEL R18, R10, UR6, P0 ;  /* 0x000000060a127c07 */ /* 0x000fe40008000000 */
[----:B-----5:R-:W-:Y:S03]  /*0890*/  F2F.F64.F32 R10, R23 ;  /* 0x00000017000a7310 */ /* 0x020fe60000201800 */
[----:B------:R-:W-:Y:S01]  /*08a0*/  IMAD.MOV.U32 R8, RZ, RZ, R18 ;  /* 0x000000ffff087224 */ /* 0x000fe200078e0012 */
[----:B------:R-:W-:-:S04]  /*08b0*/  @P1 LOP3.LUT R19, R13, 0x80000, RZ, 0xfc, !PT ;  /* 0x000800000d131812 */ /* 0x000fc800078efcff */
[----:B------:R-:W-:Y:S02]  /*08c0*/  ISETP.GT.AND P0, PT, R19, 0xfffff, PT ;  /* 0x000fffff1300780c */ /* 0x000fe40003f04270 */
[----:B------:R-:W-:-:S11]  /*08d0*/  MOV R9, R19 ;  /* 0x0000001300097202 */ /* 0x000fd60000000f00 */
[----:B------:R-:W-:-:S10]  /*08e0*/  @!P0 DMUL R8, R8, 1.80143985094819840000e+16 ;  /* 0x4350000008088828 */ /* 0x000fd40000000000 */
[----:B------:R-:W-:-:S04]  /*08f0*/  @!P0 IMAD.MOV.U32 R19, RZ, RZ, R9 ;  /* 0x000000ffff138224 */ /* 0x000fc800078e0009 */
[----:B------:R-:W-:-:S05]  /*0900*/  VIADD R12, R19, 0xffffffff ;  /* 0xffffffff130c7836 */ /* 0x000fca0000000000 */
[----:B------:R-:W-:Y:S02]  /*0910*/  ISETP.GE.U32.AND P1, PT, R12, 0x7fefffff, PT ;  /* 0x7fefffff0c00780c */ /* 0x000fe40003f26070 */
[----:B------:R-:W1:Y:S11]  /*0920*/  F2F.F64.F32 R12, R22 ;  /* 0x00000016000c7310 */ /* 0x000e760000201800 */
[----:B------:R-:W-:Y:S01]  /*0930*/  @P1 IMAD.MOV.U32 R14, RZ, RZ, 0x0 ;  /* 0x00000000ff0e1424 */ /* 0x000fe200078e00ff */
[----:B------:R-:W-:-:S02]  /*0940*/  @P1 MOV R15, 0x7ff00000 ;  /* 0x7ff00000000f1802 */ /* 0x000fc40000000f00 */
[----:B------:R-:W-:Y:S01]  /*0950*/  @P1 LOP3.LUT P2, RZ, R9, 0x7fffffff, RZ, 0xc0, !PT ;  /* 0x7fffffff09ff1812 */ /* 0x000fe2000784c0ff */
[----:B-1----:R-:W-:-:S03]  /*0960*/  DFMA R10, R10, -R16, R12 ;  /* 0x800000100a0a722b */ /* 0x002fc6000000000c */
[----:B------:R-:W-:Y:S01]  /*0970*/  @P1 DFMA R12, R8, R14, +INF ;  /* 0x7ff00000080c142b */ /* 0x000fe2000000000e */
[----:B------:R-:W-:Y:S02]  /*0980*/  IMAD.MOV.U32 R14, RZ, RZ, R18 ;  /* 0x000000ffff0e7224 */ /* 0x000fe400078e0012 */
[----:B0-----:R0:W1:Y:S01]  /*0990*/  F2F.F32.F64 R25, R10 ;  /* 0x0000000a00197310 */ /* 0x0010620000301000 */
[----:B------:R-:W-:Y:S01]  /*09a0*/  IMAD.MOV.U32 R18, RZ, RZ, -0x3ff ;  /* 0xfffffc01ff127424 */ /* 0x000fe200078e00ff */
[----:B------:R-:W-:Y:S01]  /*09b0*/  @!P0 MOV R18, 0xfffffbcb ;  /* 0xfffffbcb00128802 */ /* 0x000fe20000000f00 */
[----:B------:R-:W-:-:S04]  /*09c0*/  @!P0 IMAD.MOV.U32 R14, RZ, RZ, R8 ;  /* 0x000000ffff0e8224 */ /* 0x000fc800078e0008 */
[----:B------:R-:W-:Y:S02]  /*09d0*/  @P1 FSEL R12, R12, RZ, P2 ;  /* 0x000000ff0c0c1208 */ /* 0x000fe40001000000 */
[----:B------:R-:W-:Y:S01]  /*09e0*/  @P1 FSEL R13, R13, -QNAN , P2 ;  /* 0xfff000000d0d1808 */ /* 0x000fe20001000000 */
[----:B0-----:R-:W-:Y:S06]  /*09f0*/  @P1 BRA `(.L_x_7) ;  /* 0x0000000400001947 */ /* 0x001fec0003800000 */
[----:B------:R-:W-:Y:S01]  /*0a00*/  LOP3.LUT R8, R19, 0xfffff, RZ, 0xc0, !PT ;  /* 0x000fffff13087812 */ /* 0x000fe200078ec0ff */
[----:B------:R-:W-:Y:S01]  /*0a10*/  IMAD.MOV.U32 R10, RZ, RZ, RZ ;  /* 0x000000ffff0a7224 */ /* 0x000fe200078e00ff */
[----:B------:R-:W-:Y:S01]  /*0a20*/  MOV R21, 0x3ed0ee25 ;  /* 0x3ed0ee2500157802 */ /* 0x000fe20000000f00 */
[----:B------:R-:W-:Y:S01]  /*0a30*/  IMAD.MOV.U32 R20, RZ, RZ, -0x748574fc ;  /* 0x8b7a8b04ff147424 */ /* 0x000fe200078e00ff */
[----:B------:R-:W-:Y:S01]  /*0a40*/  LOP3.LUT R9, R8, 0x3ff00000, RZ, 0xfc, !PT ;  /* 0x3ff0000008097812 */ /* 0x000fe200078efcff */
[----:B------:R-:W-:Y:S01]  /*0a50*/  IMAD.MOV.U32 R8, RZ, RZ, R14 ;  /* 0x000000ffff087224 */ /* 0x000fe200078e000e */
[----:B------:R-:W-:Y:S01]  /*0a60*/  UMOV UR6, 0x3ae80f1e ;  /* 0x3ae80f1e00067882 */ /* 0x000fe20000000000 */
[----:B------:R-:W-:Y:S01]  /*0a70*/  UMOV UR7, 0x3eb1380b ;  /* 0x3eb1380b00077882 */ /* 0x000fe20000000000 */
[----:B------:R-:W-:Y:S01]  /*0a80*/  ISETP.GE.U32.AND P0, PT, R9, 0x3ff6a09f, PT ;  /* 0x3ff6a09f0900780c */ /* 0x000fe20003f06070 */
[----:B------:R-:W-:Y:S01]  /*0a90*/  UMOV UR12, 0x80000000 ;  /* 0x80000000000c7882 */ /* 0x000fe20000000000 */
[----:B------:R-:W-:-:S11]  /*0aa0*/  UMOV UR13, 0x43300000 ;  /* 0x43300000000d7882 */ /* 0x000fd60000000000 */
        /* <DEDUP_REMOVED lines=16> */
[----:B------:R-:W-:-:S03]  /*0bb0*/  IMAD.MOV.U32 R21, RZ, RZ, 0x43300000 ;  /* 0x43300000ff157424 */ /* 0x000fc600078e00ff */
[----:B------:R-:W-:Y:S01]  /*0bc0*/  DFMA R16, R14, R16, UR6 ;  /* 0x000000060e107e2b */ /* 0x000fe20008000010 */
[----:B------:R-:W-:Y:S01]  /*0bd0*/  UMOV UR6, 0xa9ab0956 ;  /* 0xa9ab095600067882 */ /* 0x000fe20000000000 */
[----:B------:R-:W-:Y:S01]  /*0be0*/  UMOV UR7, 0x3f1745cb ;  /* 0x3f1745cb00077882 */ /* 0x000fe20000000000 */
[----:B------:R-:W-:Y:S01]  /*0bf0*/  @P0 VIADD R20, R20, 0x1 ;  /* 0x0000000114140836 */ /* 0x000fe20000000000 */
[----:B------:R-:W-:-:S04]  /*0c00*/  DADD R18, R18, R18 ;  /* 0x0000000012127229 */ /* 0x000fc80000000012 */
[----:B------:R-:W-:Y:S01]  /*0c10*/  DFMA R16, R14, R16, UR6 ;  /* 0x000000060e107e2b */ /* 0x000fe20008000010 */
[----:B------:R-:W-:Y:S01]  /*0c20*/  UMOV UR6, 0x2d1b5154 ;  /* 0x2d1b515400067882 */ /* 0x000fe20000000000 */
[----:B------:R-:W-:Y:S01]  /*0c30*/  UMOV UR7, 0x3f3c71c7 ;  /* 0x3f3c71c700077882 */ /* 0x000fe20000000000 */
[----:B------:R-:W-:Y:S01]  /*0c40*/  LOP3.LUT R20, R20, 0x80000000, RZ, 0x3c, !PT ;  /* 0x8000000014147812 */ /* 0x000fe200078e3cff */
[----:B------:R-:W-:-:S04]  /*0c50*/  DFMA R18, R8, -R12, R18 ;  /* 0x8000000c0812722b */ /* 0x000fc80000000012 */
[----:B------:R-:W-:Y:S01]  /*0c60*/  DFMA R16, R14, R16, UR6 ;  /* 0x000000060e107e2b */ /* 0x000fe20008000010 */
[----:B------:R-:W-:Y:S01]  /*0c70*/  UMOV UR6, 0x923be72d ;  /* 0x923be72d00067882 */ /* 0x000fe20000000000 */
[----:B------:R-:W-:Y:S01]  /*0c80*/  UMOV UR7, 0x3f624924 ;  /* 0x3f62492400077882 */ /* 0x000fe20000000000 */
[----:B------:R-:W-:Y:S01]  /*0c90*/  DADD R20, R20, -UR12 ;  /* 0x8000000c14147e29 */ /* 0x000fe20008000000 */
[----:B------:R-:W-:Y:S01]  /*0ca0*/  UMOV UR12, 0xfefa39ef ;  /* 0xfefa39ef000c7882 */ /* 0x000fe20000000000 */
[----:B------:R-:W-:Y:S01]  /*0cb0*/  UMOV UR13, 0x3fe62e42 ;  /* 0x3fe62e42000d7882 */ /* 0x000fe20000000000 */
[----:B------:R-:W-:Y:S02]  /*0cc0*/  DMUL R18, R10, R18 ;  /* 0x000000120a127228 */ /* 0x000fe40000000000 */
[----:B------:R-:W-:Y:S01]  /*0cd0*/  DFMA R16, R14, R16, UR6 ;  /* 0x000000060e107e2b */ /* 0x000fe20008000010 */
[----:B------:R-:W-:Y:S01]  /*0ce0*/  UMOV UR6, 0x9999a3c4 ;  /* 0x9999a3c400067882 */ /* 0x000fe20000000000 */
[----:B------:R-:W-:Y:S01]  /*0cf0*/  UMOV UR7, 0x3f899999 ;  /* 0x3f89999900077882 */ /* 0x000fe20000000000 */
[----:B------:R-:W-:-:S05]  /*0d00*/  DFMA R8, R20, UR12, R12 ;  /* 0x0000000c14087c2b */ /* 0x000fca000800000c */
        /* <DEDUP_REMOVED lines=14> */
[----:B------:R-:W-:-:S11]  /*0df0*/  DADD R12, R8, R10 ;  /* 0x00000000080c7229 */ /* 0x000fd6000000000a */
.L_x_7:
[----:B------:R-:W-:Y:S05]  /*0e00*/  BSYNC.RECONVERGENT B0 ;  /* 0x0000000000007941 */ /* 0x000fea0003800200 */
.L_x_6:
[----:B------:R-:W-:Y:S01]  /*0e10*/  F2F.F64.F32 R8, R24 ;  /* 0x0000001800087310 */ /* 0x000fe20000201800 */
[----:B------:R-:W-:Y:S01]  /*0e20*/  UIADD3 UR10, UPT, UPT, UR10, 0x2, URZ ;  /* 0x000000020a0a7890 */ /* 0x000fe2000fffe0ff */
[----:B------:R-:W-:-:S03]  /*0e30*/  IADD3 R7, PT, PT, R7, 0x2, RZ ;  /* 0x0000000207077810 */ /* 0x000fc60007ffe0ff */
[----:B------:R-:W-:-:S03]  /*0e40*/  UISETP.NE.AND UP0, UPT, UR10, URZ, UPT ;  /* 0x000000ff0a00728c */ /* 0x000fc6000bf05270 */
[----:B-1----:R-:W0:Y:S02]  /*0e50*/  F2F.F64.F32 R10, R25 ;  /* 0x00000019000a7310 */ /* 0x002e240000201800 */
[----:B0-----:R-:W-:-:S06]  /*0e60*/  DFMA R8, R8, -R12, R10 ;  /* 0x8000000c0808722b */ /* 0x001fcc000000000a */
[----:B------:R2:W3:Y:S01]  /*0e70*/  F2F.F32.F64 R22, R8 ;  /* 0x0000000800167310 */ /* 0x0004e20000301000 */
[----:B------:R-:W-:Y:S05]  /*0e80*/  BRA.U UP0, `(.L_x_8) ;  /* 0xfffffff100bc7547 */ /* 0x000fea000b83ffff */
[----:B---3--:R0:W1:Y:S02]  /*0e90*/  F2F.F64.F32 R2, R22 ;  /* 0x0000001600027310 */ /* 0x0080640000201800 */
.L_x_2:
[----:B------:R-:W3:Y:S02]  /*0ea0*/  LDCU UR5, c[0x0][0x380] ;  /* 0x00007000ff0577ac */ /* 0x000ee40008000800 */
[----:B---3--:R-:W-:-:S04]  /*0eb0*/  ULOP3.LUT UR5, UR5, 0x1, URZ, 0xc0, !UPT ;  /* 0x0000000105057892 */ /* 0x008fc8000f8ec0ff */
[----:B------:R-:W-:-:S09]  /*0ec0*/  UISETP.NE.U32.AND UP0, UPT, UR5, 0x1, UPT ;  /* 0x000000010500788c */ /* 0x000fd2000bf05070 */
[----:B------:R-:W-:Y:S05]  /*0ed0*/  BRA.U UP0, `(.L_x_1) ;  /* 0x0000000500a47547 */ /* 0x000fea000b800000 */
[----:B------:R-:W3:Y:S01]  /*0ee0*/  LDC.64 R4, c[0x0][0x388] ;  /* 0x0000e200ff047b82 */ /* 0x000ee20000000a00 */
[----:B--2---:R-:W-:-:S04]  /*0ef0*/  VIADD R9, R6, UR4 ;  /* 0x0000000406097c36 */ /* 0x004fc80008000000 */
[----:B---3--:R-:W-:-:S03]  /*0f00*/  IMAD.WIDE.U32 R6, R9, 0x4, R4 ;  /* 0x0000000409067825 */ /* 0x008fc600078e0004 */
[----:B------:R-:W2:Y:S02]  /*0f10*/  LDC.64 R4, c[0x0][0x390] ;  /* 0x0000e400ff047b82 */ /* 0x000ea40000000a00 */
[----:B------:R-:W3:Y:S01]  /*0f20*/  LDG.E R8, desc[UR8][R6.64] ;  /* 0x0000000806087981 */ /* 0x000ee2000c1e1900 */
[----:B--2---:R-:W-:-:S06]  /*0f30*/  IMAD.WIDE.U32 R4, R9, 0x4, R4 ;  /* 0x0000000409047825 */ /* 0x004fcc00078e0004 */
[----:B------:R2:W4:Y:S01]  /*0f40*/  LDG.E R4, desc[UR8][R4.64] ;  /* 0x0000000804047981 */ /* 0x000522000c1e1900 */
[----:B------:R-:W-:Y:S01]  /*0f50*/  UMOV UR6, 0xa0b5ed8d ;  /* 0xa0b5ed8d00067882 */ /* 0x000fe20000000000 */
[----:B------:R-:W-:Y:S01]  /*0f60*/  UMOV UR7, 0x3eb0c6f7 ;  /* 0x3eb0c6f700077882 */ /* 0x000fe20000000000 */
[----:B------:R-:W-:Y:S01]  /*0f70*/  BSSY.RECONVERGENT B0, `(.L_x_9) ;  /* 0x000005d000007945 */ /* 0x000fe20003800200 */
[----:B------:R-:W-:Y:S02]  /*0f80*/  UMOV UR5, UR7 ;  /* 0x0000000700057c82 */ /* 0x000fe40008000000 */
[----:B------:R-:W-:Y:S01]  /*0f90*/  IMAD.U32 R11, RZ, RZ, UR5 ;  /* 0x00000005ff0b7e24 */ /* 0x000fe2000f8e00ff */
[----:B---3--:R-:W3:Y:S02]  /*0fa0*/  F2F.F64.F32 R8, R8 ;  /* 0x0000000800087310 */ /* 0x008ee40000201800 */
[----:B---3--:R-:W-:Y:S01]  /*0fb0*/  DSETP.MAX.AND P0, P1, R8, UR6, PT ;  /* 0x0000000608007e2a */ /* 0x008fe2000b90f000 */
[----:B------:R-:W-:Y:S01]  /*0fc0*/  MOV R10, R9 ;  /* 0x00000009000a7202 */ /* 0x000fe20000000f00 */
[----:B------:R-:W-:-:S04]  /*0fd0*/  IMAD.MOV.U32 R6, RZ, RZ, R8 ;  /* 0x000000ffff067224 */ /* 0x000fc800078e0008 */
[----:B------:R-:W-:Y:S02]  /*0fe0*/  FSEL R7, R10, UR5, P0 ;  /* 0x000000050a077c08 */ /* 0x000fe40008000000 */
[----:B------:R-:W-:-:S05]  /*0ff0*/  SEL R6, R6, UR6, P0 ;  /* 0x0000000606067c07 */ /* 0x000fca0008000000 */
[--C-:B------:R-:W-:Y:S01]  /*1000*/  IMAD.MOV.U32 R8, RZ, RZ, R6.reuse ;  /* 0x000000ffff087224 */ /* 0x100fe200078e0006 */
[----:B------:R-:W-:Y:S01]  /*1010*/  @P1 LOP3.LUT R7, R11, 0x80000, RZ, 0xfc, !PT ;  /* 0x000800000b071812 */ /* 0x000fe200078efcff */
[----:B------:R-:W-:Y:S01]  /*1020*/  IMAD.MOV.U32 R12, RZ, RZ, R6 ;  /* 0x000000ffff0c7224 */ /* 0x000fe200078e0006 */
[----:B------:R-:W-:Y:S02]  /*1030*/  MOV R6, 0xfffffc01 ;  /* 0xfffffc0100067802 */ /* 0x000fe40000000f00 */
[----:B------:R-:W-:Y:S02]  /*1040*/  ISETP.GT.AND P0, PT, R7, 0xfffff, PT ;  /* 0x000fffff0700780c */ /* 0x000fe40003f04270 */
[----:B------:R-:W-:-:S11]  /*1050*/  MOV R9, R7 ;  /* 0x0000000700097202 */ /* 0x000fd60000000f00 */
[----:B------:R-:W-:Y:S01]  /*1060*/  @!P0 DMUL R8, R8, 1.80143985094819840000e+16 ;  /* 0x4350000008088828 */ /* 0x000fe20000000000 */
[----:B------:R-:W-:-:S09]  /*1070*/  @!P0 IMAD.MOV.U32 R6, RZ, RZ, -0x435 ;  /* 0xfffffbcbff068424 */ /* 0x000fd200078e00ff */
[----:B------:R-:W-:Y:S02]  /*1080*/  @!P0 IMAD.MOV.U32 R7, RZ, RZ, R9 ;  /* 0x000000ffff078224 */ /* 0x000fe400078e0009 */
[----:B------:R-:W-:Y:S02]  /*1090*/  @!P0 IMAD.MOV.U32 R12, RZ, RZ, R8 ;  /* 0x000000ffff0c8224 */ /* 0x000fe400078e0008 */
[----:B--2---:R-:W-:-:S05]  /*10a0*/  VIADD R5, R7, 0xffffffff ;  /* 0xffffffff07057836 */ /* 0x004fca0000000000 */
[----:B------:R-:W-:Y:S02]  /*10b0*/  ISETP.GE.U32.AND P1, PT, R5, 0x7fefffff, PT ;  /* 0x7fefffff0500780c */ /* 0x000fe40003f26070 */
[----:B----4-:R-:W2:Y:S11]  /*10c0*/  F2F.F64.F32 R4, R4 ;  /* 0x0000000400047310 */ /* 0x010eb60000201800 */
[----:B------:R-:W-:Y:S01]  /*10d0*/  @P1 MOV R10, 0x0 ;  /* 0x00000000000a1802 */ /* 0x000fe20000000f00 */
[----:B------:R-:W-:Y:S01]  /*10e0*/  @P1 IMAD.MOV.U32 R11, RZ, RZ, 0x7ff00000 ;  /* 0x7ff00000ff0b1424 */ /* 0x000fe200078e00ff */
[----:B------:R-:W-:-:S05]  /*10f0*/  @P1 LOP3.LUT P2, RZ, R9, 0x7fffffff, RZ, 0xc0, !PT ;  /* 0x7fffffff09ff1812 */ /* 0x000fca000784c0ff */
[----:B------:R-:W-:-:S10]  /*1100*/  @P1 DFMA R10, R8, R10, +INF ;  /* 0x7ff00000080a142b */ /* 0x000fd4000000000a */
[----:B------:R-:W-:Y:S02]  /*1110*/  @P1 FSEL R10, R10, RZ, P2 ;  /* 0x000000ff0a0a1208 */ /* 0x000fe40001000000 */
[----:B------:R-:W-:Y:S01]  /*1120*/  @P1 FSEL R11, R11, -QNAN , P2 ;  /* 0xfff000000b0b1808 */ /* 0x000fe20001000000 */
[----:B--2---:R-:W-:Y:S06]  /*1130*/  @P1 BRA `(.L_x_10) ;  /* 0x0000000400001947 */ /* 0x004fec0003800000 */
[----:B------:R-:W-:Y:S01]  /*1140*/  LOP3.LUT R8, R7, 0xfffff, RZ, 0xc0, !PT ;  /* 0x000fffff07087812 */ /* 0x000fe200078ec0ff */
[----:B------:R-:W-:Y:S01]  /*1150*/  IMAD.MOV.U32 R18, RZ, RZ, -0x748574fc ;  /* 0x8b7a8b04ff127424 */ /* 0x000fe200078e00ff */
[----:B------:R-:W-:Y:S01]  /*1160*/  MOV R10, RZ ;  /* 0x000000ff000a7202 */ /* 0x000fe20000000f00 */
[----:B------:R-:W-:Y:S01]  /*1170*/  IMAD.MOV.U32 R19, RZ, RZ, 0x3ed0ee25 ;  /* 0x3ed0ee25ff137424 */ /* 0x000fe200078e00ff */
[----:B------:R-:W-:Y:S01]  /*1180*/  LOP3.LUT R9, R8, 0x3ff00000, RZ, 0xfc, !PT ;  /* 0x3ff0000008097812 */ /* 0x000fe200078efcff */
[----:B------:R-:W-:Y:S01]  /*1190*/  UMOV UR6, 0x3ae80f1e ;  /* 0x3ae80f1e00067882 */ /* 0x000fe20000000000 */
[----:B------:R-:W-:Y:S01]  /*11a0*/  MOV R8, R12 ;  /* 0x0000000c00087202 */ /* 0x000fe20000000f00 */
[----:B------:R-:W-:Y:S01]  /*11b0*/  UMOV UR7, 0x3eb1380b ;  /* 0x3eb1380b00077882 */ /* 0x000fe20000000000 */
[----:B------:R-:W-:Y:S01]  /*11c0*/  ISETP.GE.U32.AND P0, PT, R9, 0x3ff6a09f, PT ;  /* 0x3ff6a09f0900780c */ /* 0x000fe20003f06070 */
[----:B------:R-:W-:Y:S01]  /*11d0*/  IMAD.MOV.U32 R21, RZ, RZ, 0x43300000 ;  /* 0x43300000ff157424 */ /* 0x000fe200078e00ff */
[----:B------:R-:W-:Y:S01]  /*11e0*/  LEA.HI R20, R7, R6, RZ, 0xc ;  /* 0x0000000607147211 */ /* 0x000fe200078f60ff */
[----:B------:R-:W-:Y:S01]  /*11f0*/  UMOV UR10, 0x80000000 ;  /* 0x80000000000a7882 */ /* 0x000fe20000000000 */
[----:B------:R-:W-:-:S09]  /*1200*/  UMOV UR11, 0x43300000 ;  /* 0x43300000000b7882 */ /* 0x000fd20000000000 */
[----:B------:R-:W-:Y:S01]  /*1210*/  @P0 VIADD R11, R9, 0xfff00000 ;  /* 0xfff00000090b0836 */ /* 0x000fe20000000000 */
[----:B------:R-:W-:-:S03]  /*1220*/  @P0 IADD3 R20, PT, PT, R20, 0x1, RZ ;  /* 0x0000000114140810 */ /* 0x000fc60007ffe0ff */
[----:B------:R-:W-:Y:S01]  /*1230*/  @P0 IMAD.MOV.U32 R9, RZ, RZ, R11 ;  /* 0x000000ffff090224 */ /* 0x000fe200078e000b */
[----:B------:R-:W-:-:S05]  /*1240*/  LOP3.LUT R20, R20, 0x80000000, RZ, 0x3c, !PT ;  /* 0x8000000014147812 */ /* 0x000fca00078e3cff */
[C---:B------:R-:W-:Y:S02]  /*1250*/  DADD R16, R8.reuse, 1 ;  /* 0x3ff0000008107429 */ /* 0x040fe40000000000 */
[----:B------:R-:W-:-:S04]  /*1260*/  DADD R8, R8, -1 ;  /* 0xbff0000008087429 */ /* 0x000fc80000000000 */
[----:B------:R-:W2:Y:S02]  /*1270*/  MUFU.RCP64H R11, R17 ;  /* 0x00000011000b7308 */ /* 0x000ea40000001800 */
[----:B--2---:R-:W-:-:S08]  /*1280*/  DFMA R12, -R16, R10, 1 ;  /* 0x3ff00000100c742b */ /* 0x004fd0000000010a */
[----:B------:R-:W-:-:S08]  /*1290*/  DFMA R12, R12, R12, R12 ;  /* 0x0000000c0c0c722b */ /* 0x000fd0000000000c */
[----:B------:R-:W-:-:S08]  /*12a0*/  DFMA R10, R10, R12, R10 ;  /* 0x0000000c0a0a722b */ /* 0x000fd0000000000a */
[----:B------:R-:W-:-:S08]  /*12b0*/  DMUL R12, R8, R10 ;  /* 0x0000000a080c7228 */ /* 0x000fd00000000000 */
[----:B------:R-:W-:-:S08]  /*12c0*/  DFMA R12, R8, R10, R12 ;  /* 0x0000000a080c722b */ /* 0x000fd0000000000c */
[----:B------:R-:W-:Y:S02]  /*12d0*/  DMUL R14, R12, R12 ;  /* 0x0000000c0c0e7228 */ /* 0x000fe40000000000 */
[----:B------:R-:W-:-:S06]  /*12e0*/  DADD R6, R8, -R12 ;  /* 0x0000000008067229 */ /* 0x000fcc000000080c */
[----:B------:R-:W-:Y:S01]  /*12f0*/  DFMA R16, R14, UR6, R18 ;  /* 0x000000060e107c2b */ /* 0x000fe20008000012 */
[----:B------:R-:W-:Y:S01]  /*1300*/  UMOV UR6, 0x9f02676f ;  /* 0x9f02676f00067882 */ /* 0x000fe20000000000 */
[----:B------:R-:W-:Y:S01]  /*1310*/  UMOV UR7, 0x3ef3b266 ;  /* 0x3ef3b26600077882 */ /* 0x000fe20000000000 */
[----:B------:R-:W-:Y:S02]  /*1320*/  DADD R18, R6, R6 ;  /* 0x0000000006127229 */ /* 0x000fe40000000006 */
[----:B------:R-:W-:Y:S01]  /*1330*/  DADD R6, R20, -UR10 ;  /* 0x8000000a14067e29 */ /* 0x000fe20008000000 */
[----:B------:R-:W-:Y:S01]  /*1340*/  UMOV UR10, 0xfefa39ef ;  /* 0xfefa39ef000a7882 */ /* 0x000fe20000000000 */
[----:B------:R-:W-:Y:S01]  /*1350*/  UMOV UR11, 0x3fe62e42 ;  /* 0x3fe62e42000b7882 */ /* 0x000fe20000000000 */
[----:B------:R-:W-:Y:S01]  /*1360*/  DFMA R16, R14, R16, UR6 ;  /* 0x000000060e107e2b */ /* 0x000fe20008000010 */
[----:B------:R-:W-:Y:S01]  /*1370*/  UMOV UR6, 0xa9ab0956 ;  /* 0xa9ab095600067882 */ /* 0x000fe20000000000 */
[----:B------:R-:W-:Y:S01]  /*1380*/  UMOV UR7, 0x3f1745cb ;  /* 0x3f1745cb00077882 */ /* 0x000fe20000000000 */
[----:B------:R-:W-:-:S02]  /*1390*/  DFMA R18, R8, -R12, R18 ;  /* 0x8000000c0812722b */ /* 0x000fc40000000012 */
[----:B------:R-:W-:-:S03]  /*13a0*/  DFMA R8, R6, UR10, R12 ;  /* 0x0000000a06087c2b */ /* 0x000fc6000800000c */
[----:B------:R-:W-:Y:S01]  /*13b0*/  DFMA R16, R14, R16, UR6 ;  /* 0x000000060e107e2b */ /* 0x000fe20008000010 */
[----:B------:R-:W-:Y:S01]  /*13c0*/  UMOV UR6, 0x2d1b5154 ;  /* 0x2d1b515400067882 */ /* 0x000fe20000000000 */
[----:B------:R-:W-:Y:S01]  /*13d0*/  UMOV UR7, 0x3f3c71c7 ;  /* 0x3f3c71c700077882 */ /* 0x000fe20000000000 */
[----:B------:R-:W-:-:S05]  /*13e0*/  DMUL R18, R10, R18 ;  /* 0x000000120a127228 */ /* 0x000fca0000000000 */
        /* <DEDUP_REMOVED lines=21> */
.L_x_10:
[----:B------:R-:W-:Y:S05]  /*1540*/  BSYNC.RECONVERGENT B0 ;  /* 0x0000000000007941 */ /* 0x000fea0003800200 */
.L_x_9:
[----:B-1----:R-:W-:-:S06]  /*1550*/  DFMA R2, R4, -R10, R2 ;  /* 0x8000000a0402722b */ /* 0x002fcc0000000002 */
[----:B0-----:R3:W4:Y:S05]  /*1560*/  F2F.F32.F64 R22, R2 ;  /* 0x0000000200167310 */ /* 0x00172a0000301000 */
.L_x_1:
[----:B-1-3--:R-:W1:Y:S02]  /*1570*/  LDC.64 R2, c[0x0][0x398] ;  /* 0x0000e600ff027b82 */ /* 0x00ae640000000a00 */
[----:B-1----:R-:W-:-:S05]  /*1580*/  IMAD.WIDE.U32 R2, R0, 0x4, R2 ;  /* 0x0000000400027825 */ /* 0x002fca00078e0002 */
[----:B----4-:R-:W-:Y:S01]  /*1590*/  STG.E desc[UR8][R2.64], R22 ;  /* 0x0000001602007986 */ /* 0x010fe2000c101908 */
[----:B------:R-:W-:Y:S05]  /*15a0*/  EXIT ;  /* 0x000000000000794d */ /* 0x000fea0003800000 */
.L_x_11:
        /* <DEDUP_REMOVED lines=13> */
.L_x_83:


//--------------------- .text._Z19init_kaiming_normaliiPf --------------------------
	.section	.text._Z19init_kaiming_normaliiPf,"ax",@progbits
	.align	128
        .global         _Z19init_kaiming_normaliiPf
        .type           _Z19init_kaiming_normaliiPf,@function
        .size           _Z19init_kaiming_normaliiPf,(.L_x_80 - _Z19init_kaiming_normaliiPf)
        .other          _Z19init_kaiming_normaliiPf,@"STO_CUDA_ENTRY STV_DEFAULT"
_Z19init_kaiming_normaliiPf:
.text._Z19init_kaiming_normaliiPf:
[----:B------:R-:W0:Y:S01]  /*0000*/  LDC R1, c[0x0][0x37c] ;  /* 0x0000df00ff017b82 */ /* 0x000e220000000800 */
[----:B------:R-:W1:Y:S01]  /*0010*/  S2R R3, SR_CTAID.Y ;  /* 0x0000000000037919 */ /* 0x000e620000002600 */
[----:B------:R-:W2:Y:S01]  /*0020*/  LDCU UR4, c[0x0][0x360] ;  /* 0x00006c00ff0477ac */ /* 0x000ea20008000800 */
[----:B0-----:R-:W-:Y:S01]  /*0030*/  VIADD R1, R1, 0xffffffd0 ;  /* 0xffffffd001017836 */ /* 0x001fe20000000000 */
[----:B------:R-:W1:Y:S01]  /*0040*/  S2R R2, SR_TID.Y ;  /* 0x0000000000027919 */ /* 0x000e620000002200 */
[----:B------:R-:W1:Y:S01]  /*0050*/  LDCU UR5, c[0x0][0x364] ;  /* 0x00006c80ff0577ac */ /* 0x000e620008000800 */
[----:B------:R-:W2:Y:S01]  /*0060*/  S2R R0, SR_CTAID.X ;  /* 0x0000000000007919 */ /* 0x000ea20000002500 */
[----:B------:R-:W0:Y:S01]  /*0070*/  LDCU.64 UR6, c[0x0][0x380] ;  /* 0x00007000ff0677ac */ /* 0x000e220008000a00 */
[----:B------:R-:W2:Y:S01]  /*0080*/  S2R R5, SR_TID.X ;  /* 0x0000000000057919 */ /* 0x000ea20000002100 */
[----:B-1----:R-:W-:-:S05]  /*0090*/  IMAD R3, R3, UR5, R2 ;  /* 0x0000000503037c24 */ /* 0x002fca000f8e0202 */
[----:B0-----:R-:W-:Y:S01]  /*00a0*/  ISETP.GE.U32.AND P0, PT, R3, UR6, PT ;  /* 0x0000000603007c0c */ /* 0x001fe2000bf06070 */
[----:B--2---:R-:W-:-:S05]  /*00b0*/  IMAD R0, R0, UR4, R5 ;  /* 0x0000000400007c24 */ /* 0x004fca000f8e0205 */
[----:B------:R-:W-:-:S13]  /*00c0*/  ISETP.GE.U32.OR P0, PT, R0, UR7, P0 ;  /* 0x0000000700007c0c */ /* 0x000fda0008706470 */
[----:B------:R-:W-:Y:S05]  /*00d0*/  @P0 EXIT ;  /* 0x000000000000094d */ /* 0x000fea0003800000 */
[----:B------:R-:W-:Y:S01]  /*00e0*/  IMAD.MOV.U32 R8, RZ, RZ, -0x2dfc5089 ;  /* 0xd203af77ff087424 */ /* 0x000fe200078e00ff */
[----:B------:R-:W-:Y:S01]  /*00f0*/  BSSY.RECONVERGENT B0, `(.L_x_12) ;  /* 0x0000265000007945 */ /* 0x000fe20003800200 */
[----:B------:R-:W-:Y:S02]  /*0100*/  IMAD.MOV.U32 R9, RZ, RZ, -0x975f8c ;  /* 0xff68a074ff097424 */ /* 0x000fe400078e00ff */
[----:B------:R-:W-:Y:S02]  /*0110*/  IMAD.MOV.U32 R10, RZ, RZ, -0x12697946 ;  /* 0xed9686baff0a7424 */ /* 0x000fe400078e00ff */
[----:B------:R-:W-:Y:S01]  /*0120*/  IMAD.MOV.U32 R11, RZ, RZ, -0x75bd8fc ;  /* 0xf8a42704ff0b7424 */ /* 0x000fe200078e00ff */
[----:B------:R0:W-:Y:S01]  /*0130*/  STL.64 [R1], R8 ;  /* 0x0000000801007387 */ /* 0x0001e20000100a00 */
[----:B------:R-:W-:Y:S02]  /*0140*/  IMAD.MOV.U32 R12, RZ, RZ, -0x23270784 ;  /* 0xdcd8f87cff0c7424 */ /* 0x000fe400078e00ff */
[----:B------:R-:W-:Y:S01]  /*0150*/  IMAD.MOV.U32 R13, RZ, RZ, -0x79aed88 ;  /* 0xf8651278ff0d7424 */ /* 0x000fe200078e00ff */
[----:B------:R0:W-:Y:S01]  /*0160*/  STL.64 [R1+0x8], R10 ;  /* 0x0000080a01007387 */ /* 0x0001e20000100a00 */
[----:B------:R-:W-:Y:S01]  /*0170*/  IMAD R0, R0, UR6, R3 ;  /* 0x0000000600007c24 */ /* 0x000fe2000f8e0203 */
[----:B------:R-:W1:Y:S01]  /*0180*/  LDCU.64 UR6, c[0x0][0x358] ;  /* 0x00006b00ff0677ac */ /* 0x000e620008000a00 */
[----:B------:R-:W-:Y:S01]  /*0190*/  IMAD.MOV.U32 R6, RZ, RZ, -0x975f8c ;  /* 0xff68a074ff067424 */ /* 0x000fe200078e00ff */
[----:B------:R0:W-:Y:S01]  /*01a0*/  STL.64 [R1+0x10], R12 ;  /* 0x0000100c01007387 */ /* 0x0001e20000100a00 */
[----:B------:R-:W-:Y:S01]  /*01b0*/  IMAD.MOV.U32 R2, RZ, RZ, -0x12697946 ;  /* 0xed9686baff027424 */ /* 0x000fe200078e00ff */
[----:B------:R-:W-:Y:S01]  /*01c0*/  ISETP.NE.AND P0, PT, R0, RZ, PT ;  /* 0x000000ff0000720c */ /* 0x000fe20003f05270 */
[----:B------:R-:W-:-:S12]  /*01d0*/  IMAD.MOV.U32 R5, RZ, RZ, -0x79aed88 ;  /* 0xf8651278ff057424 */ /* 0x000fd800078e00ff */
[----:B0-----:R-:W-:Y:S05]  /*01e0*/  @!P0 BRA `(.L_x_13) ;  /* 0x0000002400548947 */ /* 0x001fea0003800000 */
[----:B------:R-:W-:Y:S02]  /*01f0*/  IMAD.MOV.U32 R12, RZ, RZ, RZ ;  /* 0x000000ffff0c7224 */ /* 0x000fe400078e00ff */
[----:B------:R-:W-:Y:S02]  /*0200*/  IMAD.MOV.U32 R6, RZ, RZ, -0x975f8c ;  /* 0xff68a074ff067424 */ /* 0x000fe400078e00ff */
[----:B------:R-:W-:Y:S02]  /*0210*/  IMAD.MOV.U32 R11, RZ, RZ, R0 ;  /* 0x000000ffff0b7224 */ /* 0x000fe400078e0000 */
[----:B------:R-:W-:Y:S02]  /*0220*/  IMAD.MOV.U32 R10, RZ, RZ, RZ ;  /* 0x000000ffff0a7224 */ /* 0x000fe400078e00ff */
[----:B------:R-:W-:Y:S02]  /*0230*/  IMAD.MOV.U32 R2, RZ, RZ, -0x12697946 ;  /* 0xed9686baff027424 */ /* 0x000fe400078e00ff */
[----:B------:R-:W-:-:S07]  /*0240*/  IMAD.MOV.U32 R5, RZ, RZ, -0x79aed88 ;  /* 0xf8651278ff057424 */ /* 0x000fce00078e00ff */
.L_x_22:
[----:B0-----:R-:W-:Y:S01]  /*0250*/  LOP3.LUT R3, R11, 0x3, RZ, 0xc0, !PT ;  /* 0x000000030b037812 */ /* 0x001fe200078ec0ff */
[----:B------:R-:W-:Y:S03]  /*0260*/  BSSY.RECONVERGENT B1, `(.L_x_14) ;  /* 0x0000247000017945 */ /* 0x000fe60003800200 */
[----:B------:R-:W-:-:S04]  /*0270*/  ISETP.NE.U32.AND P0, PT, R3, RZ, PT ;  /* 0x000000ff0300720c */ /* 0x000fc80003f05070 */
[----:B------:R-:W-:-:S13]  /*0280*/  ISETP.NE.AND.EX P0, PT, RZ, RZ, PT, P0 ;  /* 0x000000ffff00720c */ /* 0x000fda0003f05300 */
[----:B------:R-:W-:Y:S05]  /*0290*/  @!P0 BRA `(.L_x_15) ;  /* 0x00000024000c8947 */ /* 0x000fea0003800000 */
[----:B------:R-:W0:Y:S01]  /*02a0*/  LDC.64 R8, c[0x4][RZ] ;  /* 0x01000000ff087b82 */ /* 0x000e220000000a00 */
[----:B------:R-:W-:Y:S01]  /*02b0*/  IMAD.MOV.U32 R6, RZ, RZ, RZ ;  /* 0x000000ffff067224 */ /* 0x000fe200078e00ff */
[----:B------:R-:W-:Y:S01]  /*02c0*/  CS2R R4, SRZ ;  /* 0x0000000000047805 */ /* 0x000fe2000001ff00 */
[----:B------:R-:W-:Y:S01]  /*02d0*/  IMAD.MOV.U32 R16, RZ, RZ, RZ ;  /* 0x000000ffff107224 */ /* 0x000fe200078e00ff */
[----:B------:R-:W-:Y:S01]  /*02e0*/  CS2R R2, SRZ ;  /* 0x0000000000027805 */ /* 0x000fe2000001ff00 */
[----:B0-----:R-:W-:-:S07]  /*02f0*/  IMAD.WIDE.U32 R8, R12, 0xc80, R8 ;  /* 0x00000c800c087825 */ /* 0x001fce00078e0008 */
.L_x_17:
[----:B------:R-:W-:-:S06]  /*0300*/  IMAD R7, R16, 0x4, R1 ;  /* 0x0000000410077824 */ /* 0x000fcc00078e0201 */
[----:B------:R-:W5:Y:S01]  /*0310*/  LDL R7, [R7+0x4] ;  /* 0x0000040007077983 */ /* 0x000f620000100800 */
[----:B------:R-:W-:-:S05]  /*0320*/  UMOV UR4, URZ ;  /* 0x000000ff00047c82 */ /* 0x000fca0008000000 */
.L_x_16:
[----:B-----5:R-:W-:Y:S01]  /*0330*/  SHF.R.U32.HI R21, RZ, UR4, R7 ;  /* 0x00000004ff157c19 */ /* 0x020fe20008011607 */
[----:B------:R-:W-:-:S03]  /*0340*/  IMAD.SHL.U32 R13, R16, 0x20, RZ ;  /* 0x00000020100d7824 */ /* 0x000fc600078e00ff */
[----:B------:R-:W-:Y:S01]  /*0350*/  LOP3.LUT R14, R21, 0x1, RZ, 0xc0, !PT ;  /* 0x00000001150e7812 */ /* 0x000fe200078ec0ff */
[----:B------:R-:W-:-:S03]  /*0360*/  VIADD R13, R13, UR4 ;  /* 0x000000040d0d7c36 */ /* 0x000fc60008000000 */
[----:B------:R-:W-:Y:S01]  /*0370*/  ISETP.NE.U32.AND P0, PT, R14, 0x1, PT ;  /* 0x000000010e00780c */ /* 0x000fe20003f05070 */
[----:B------:R-:W-:-:S03]  /*0380*/  IMAD R13, R13, 0x5, RZ ;  /* 0x000000050d0d7824 */ /* 0x000fc600078e02ff */
[----:B------:R-:W-:Y:S01]  /*0390*/  R2P PR, R21, 0x7e ;  /* 0x0000007e15007804 */ /* 0x000fe20000000000 */
[----:B------:R-:W-:-:S08]  /*03a0*/  IMAD.WIDE.U32 R14, R13, 0x4, R8 ;  /* 0x000000040d0e7825 */ /* 0x000fd000078e0008 */
[----:B-1----:R-:W2:Y:S04]  /*03b0*/  @!P0 LDG.E R13, desc[UR6][R14.64] ;  /* 0x000000060e0d8981 */ /* 0x002ea8000c1e1900 */
[----:B------:R-:W3:Y:S04]  /*03c0*/  @P1 LDG.E R17, desc[UR6][R14.64+0x14] ;  /* 0x000014060e111981 */ /* 0x000ee8000c1e1900 */
[----:B------:R-:W4:Y:S04]  /*03d0*/  @P2 LDG.E R19, desc[UR6][R14.64+0x28] ;  /* 0x000028060e132981 */ /* 0x000f28000c1e1900 */
[----:B------:R-:W4:Y:S04]  /*03e0*/  @P3 LDG.E R23, desc[UR6][R14.64+0x3c] ;  /* 0x00003c060e173981 */ /* 0x000f28000c1e1900 */
[----:B------:R-:W4:Y:S04]  /*03f0*/  @!P0 LDG.E R18, desc[UR6][R14.64+0x8] ;  /* 0x000008060e128981 */ /* 0x000f28000c1e1900 */
[----:B------:R-:W4:Y:S04]  /*0400*/  @P4 LDG.E R25, desc[UR6][R14.64+0x50] ;  /* 0x000050060e194981 */ /* 0x000f28000c1e1900 */
[----:B------:R-:W4:Y:S04]  /*0410*/  @!P0 LDG.E R20, desc[UR6][R14.64+0x10] ;  /* 0x000010060e148981 */ /* 0x000f28000c1e1900 */
[----:B------:R-:W4:Y:S04]  /*0420*/  @P1 LDG.E R22, desc[UR6][R14.64+0x1c] ;  /* 0x00001c060e161981 */ /* 0x000f28000c1e1900 */
[----:B------:R-:W4:Y:S04]  /*0430*/  @P1 LDG.E R24, desc[UR6][R14.64+0x24] ;  /* 0x000024060e181981 */ /* 0x000f28000c1e1900 */
[----:B------:R-:W4:Y:S01]  /*0440*/  @P6 LDG.E R27, desc[UR6][R14.64+0x78] ;  /* 0x000078060e1b6981 */ /* 0x000f22000c1e1900 */
[----:B--2---:R-:W-:-:S03]  /*0450*/  @!P0 LOP3.LUT R6, R6, R13, RZ, 0x3c, !PT ;  /* 0x0000000d06068212 */ /* 0x004fc600078e3cff */
[----:B------:R-:W2:Y:S01]  /*0460*/  @!P0 LDG.E R13, desc[UR6][R14.64+0x4] ;  /* 0x000004060e0d8981 */ /* 0x000ea2000c1e1900 */
[----:B---3--:R-:W-:-:S03]  /*0470*/  @P1 LOP3.LUT R6, R6, R17, RZ, 0x3c, !PT ;  /* 0x0000001106061212 */ /* 0x008fc600078e3cff */
[----:B------:R-:W3:Y:S01]  /*0480*/  @!P0 LDG.E R17, desc[UR6][R14.64+0xc] ;  /* 0x00000c060e118981 */ /* 0x000ee2000c1e1900 */
[----:B----4-:R-:W-:-:S03]  /*0490*/  @P2 LOP3.LUT R6, R6, R19, RZ, 0x3c, !PT ;  /* 0x0000001306062212 */ /* 0x010fc600078e3cff */
[----:B------:R-:W4:Y:S01]  /*04a0*/  @P1 LDG.E R19, desc[UR6][R14.64+0x18] ;  /* 0x000018060e131981 */ /* 0x000f22000c1e1900 */
[----:B------:R-:W-:-:S03]  /*04b0*/  @P3 LOP3.LUT R6, R6, R23, RZ, 0x3c, !PT ;  /* 0x0000001706063212 */ /* 0x000fc600078e3cff */
[----:B------:R-:W4:Y:S01]  /*04c0*/  @P5 LDG.E R23, desc[UR6][R14.64+0x64] ;  /* 0x000064060e175981 */ /* 0x000f22000c1e1900 */
[----:B------:R-:W-:-:S03]  /*04d0*/  @!P0 LOP3.LUT R3, R3, R18, RZ, 0x3c, !PT ;  /* 0x0000001203038212 */ /* 0x000fc600078e3cff */
[----:B------:R-:W4:Y:S01]  /*04e0*/  @P2 LDG.E R18, desc[UR6][R14.64+0x30] ;  /* 0x000030060e122981 */ /* 0x000f22000c1e1900 */
[----:B------:R-:W-:-:S03]  /*04f0*/  @P4 LOP3.LUT R6, R6, R25, RZ, 0x3c, !PT ;  /* 0x0000001906064212 */ /* 0x000fc600078e3cff */
[----:B------:R-:W4:Y:S01]  /*0500*/  @P3 LDG.E R25, desc[UR6][R14.64+0x48] ;  /* 0x000048060e193981 */ /* 0x000f22000c1e1900 */
[----:B------:R-:W-:-:S03]  /*0510*/  @!P0 LOP3.LUT R5, R5, R20, RZ, 0x3c, !PT ;  /* 0x0000001405058212 */ /* 0x000fc600078e3cff */
[----:B------:R-:W4:Y:S01]  /*0520*/  @P2 LDG.E R20, desc[UR6][R14.64+0x38] ;  /* 0x000038060e142981 */ /* 0x000f22000c1e1900 */
[----:B------:R-:W-:-:S03]  /*0530*/  @P1 LOP3.LUT R3, R3, R22, RZ, 0x3c, !PT ;  /* 0x0000001603031212 */ /* 0x000fc600078e3cff */
[----:B------:R-:W4:Y:S01]  /*0540*/  @P3 LDG.E R22, desc[UR6][R14.64+0x44] ;  /* 0x000044060e163981 */ /* 0x000f22000c1e1900 */
[----:B--2---:R-:W-:-:S03]  /*0550*/  @!P0 LOP3.LUT R2, R2, R13, RZ, 0x3c, !PT ;  /* 0x0000000d02028212 */ /* 0x004fc600078e3cff */
[----:B------:R-:W2:Y:S01]  /*0560*/  @P1 LDG.E R13, desc[UR6][R14.64+0x20] ;  /* 0x000020060e0d1981 */ /* 0x000ea2000c1e1900 */
[----:B---3--:R-:W-:-:S03]  /*0570*/  @!P0 LOP3.LUT R4, R4, R17, RZ, 0x3c, !PT ;  /* 0x0000001104048212 */ /* 0x008fc600078e3cff */
[----:B------:R-:W3:Y:S01]  /*0580*/  @P2 LDG.E R17, desc[UR6][R14.64+0x2c] ;  /* 0x00002c060e112981 */ /* 0x000ee2000c1e1900 */
[----:B----4-:R-:W-:-:S03]  /*0590*/  @P1 LOP3.LUT R2, R2, R19, RZ, 0x3c, !PT ;  /* 0x0000001302021212 */ /* 0x010fc600078e3cff */
[----:B------:R-:W4:Y:S01]  /*05a0*/  @P2 LDG.E R19, desc[UR6][R14.64+0x34] ;  /* 0x000034060e132981 */ /* 0x000f22000c1e1900 */
[----:B------:R-:W-:-:S03]  /*05b0*/  @P5 LOP3.LUT R6, R6, R23, RZ, 0x3c, !PT ;  /* 0x0000001706065212 */ /* 0x000fc600078e3cff */
[----:B------:R-:W4:Y:S01]  /*05c0*/  @P3 LDG.E R23, desc[UR6][R14.64+0x40] ;  /* 0x000040060e173981 */ /* 0x000f22000c1e1900 */
[----:B------:R-:W-:Y:S02]  /*05d0*/  @P1 LOP3.LUT R5, R5, R24, RZ, 0x3c, !PT ;  /* 0x0000001805051212 */ /* 0x000fe400078e3cff */
[----:B------:R-:W-:Y:S01]  /*05e0*/  @P2 LOP3.LUT R3, R3, R18, RZ, 0x3c, !PT ;  /* 0x0000001203032212 */ /* 0x000fe200078e3cff */
[----:B------:R-:W4:Y:S04]  /*05f0*/  @P5 LDG.E R24, desc[UR6][R14.64+0x6c] ;  /* 0x00006c060e185981 */ /* 0x000f28000c1e1900 */
[----:B------:R-:W4:Y:S01]  /*0600*/  @P3 LDG.E R18, desc[UR6][R14.64+0x4c] ;  /* 0x00004c060e123981 */ /* 0x000f22000c1e1900 */
[----:B------:R-:W-:-:S03]  /*0610*/  @P2 LOP3.LUT R5, R5, R20, RZ, 0x3c, !PT ;  /* 0x0000001405052212 */ /* 0x000fc600078e3cff */
[----:B------:R-:W4:Y:S01]  /*0620*/  @P4 LDG.E R20, desc[UR6][R14.64+0x58] ;  /* 0x000058060e144981 */ /* 0x000f22000c1e1900 */
[----:B------:R-:W-:-:S03]  /*0630*/  @P3 LOP3.LUT R3, R3, R22, RZ, 0x3c, !PT ;  /* 0x0000001603033212 */ /* 0x000fc600078e3cff */
[----:B------:R-:W4:Y:S01]  /*0640*/  @P4 LDG.E R22, desc[UR6][R14.64+0x60] ;  /* 0x000060060e164981 */ /* 0x000f22000c1e1900 */
[----:B--2---:R-:W-:-:S03]  /*0650*/  @P1 LOP3.LUT R4, R4, R13, RZ, 0x3c, !PT ;  /* 0x0000000d04041212 */ /* 0x004fc600078e3cff */
[----:B------:R-:W2:Y:S01]  /*0660*/  @P4 LDG.E R13, desc[UR6][R14.64+0x54] ;  /* 0x000054060e0d4981 */ /* 0x000ea2000c1e1900 */
[----:B---3--:R-:W-:-:S03]  /*0670*/  @P2 LOP3.LUT R2, R2, R17, RZ, 0x3c, !PT ;  /* 0x0000001102022212 */ /* 0x008fc600078e3cff */
[----:B------:R-:W3:Y:S01]  /*0680*/  @P4 LDG.E R17, desc[UR6][R14.64+0x5c] ;  /* 0x00005c060e114981 */ /* 0x000ee2000c1e1900 */
[----:B----4-:R-:W-:-:S03]  /*0690*/  @P2 LOP3.LUT R4, R4, R19, RZ, 0x3c, !PT ;  /* 0x0000001304042212 */ /* 0x010fc600078e3cff */
[----:B------:R-:W4:Y:S01]  /*06a0*/  @P5 LDG.E R19, desc[UR6][R14.64+0x68] ;  /* 0x000068060e135981 */ /* 0x000f22000c1e1900 */
[----:B------:R-:W-:-:S03]  /*06b0*/  @P3 LOP3.LUT R2, R2, R23, RZ, 0x3c, !PT ;  /* 0x0000001702023212 */ /* 0x000fc600078e3cff */
[----:B------:R-:W4:Y:S01]  /*06c0*/  @P5 LDG.E R23, desc[UR6][R14.64+0x70] ;  /* 0x000070060e175981 */ /* 0x000f22000c1e1900 */
[----:B------:R-:W-:Y:S02]  /*06d0*/  LOP3.LUT P0, RZ, R21, 0x80, RZ, 0xc0, !PT ;  /* 0x0000008015ff7812 */ /* 0x000fe4000780c0ff */
[----:B------:R-:W-:Y:S02]  /*06e0*/  @P3 LOP3.LUT R4, R4, R25, RZ, 0x3c, !PT ;  /* 0x0000001904043212 */ /* 0x000fe400078e3cff */
[----:B------:R-:W-:Y:S02]  /*06f0*/  @P3 LOP3.LUT R5, R5, R18, RZ, 0x3c, !PT ;  /* 0x0000001205053212 */ /* 0x000fe400078e3cff */
[----:B------:R-:W4:Y:S01]  /*0700*/  @P5 LDG.E R18, desc[UR6][R14.64+0x74] ;  /* 0x000074060e125981 */ /* 0x000f22000c1e1900 */
[----:B------:R-:W-:-:S03]  /*0710*/  @P4 LOP3.LUT R3, R3, R20, RZ, 0x3c, !PT ;  /* 0x0000001403034212 */ /* 0x000fc600078e3cff */
[----:B------:R-:W4:Y:S01]  /*0720*/  @P6 LDG.E R20, desc[UR6][R14.64+0x80] ;  /* 0x000080060e146981 */ /* 0x000f22000c1e1900 */
[----:B------:R-:W-:-:S03]  /*0730*/  @P4 LOP3.LUT R5, R5, R22, RZ, 0x3c, !PT ;  /* 0x0000001605054212 */ /* 0x000fc600078e3cff */
[----:B------:R-:W4:Y:S01]  /*0740*/  @P6 LDG.E R22, desc[UR6][R14.64+0x88] ;  /* 0x000088060e166981 */ /* 0x000f22000c1e1900 */
[----:B------:R-:W-:-:S03]  /*0750*/  @P5 LOP3.LUT R3, R3, R24, RZ, 0x3c, !PT ;  /* 0x0000001803035212 */ /* 0x000fc600078e3cff */
[----:B------:R-:W4:Y:S04]  /*0760*/  @P0 LDG.E R25, desc[UR6][R14.64+0x8c] ;  /* 0x00008c060e190981 */ /* 0x000f28000c1e1900 */
[----:B------:R-:W4:Y:S04]  /*0770*/  @P0 LDG.E R24, desc[UR6][R14.64+0x94] ;  /* 0x000094060e180981 */ /* 0x000f28000c1e1900 */
        /* <DEDUP_REMOVED lines=9> */
[----:B------:R-:W-:Y:S02]  /*0810*/  @P6 LOP3.LUT R6, R6, R27, RZ, 0x3c, !PT ;  /* 0x0000001b06066212 */ /* 0x000fe400078e3cff */
[----:B------:R-:W-:Y:S02]  /*0820*/  @P5 LOP3.LUT R5, R5, R18, RZ, 0x3c, !PT ;  /* 0x0000001205055212 */ /* 0x000fe400078e3cff */
[----:B------:R-:W-:Y:S02]  /*0830*/  @P6 LOP3.LUT R3, R3, R20, RZ, 0x3c, !PT ;  /* 0x0000001403036212 */ /* 0x000fe400078e3cff */
[----:B------:R-:W-:Y:S02]  /*0840*/  @P6 LOP3.LUT R5, R5, R22, RZ, 0x3c, !PT ;  /* 0x0000001605056212 */ /* 0x000fe400078e3cff */
[----:B------:R-:W-:Y:S02]  /*0850*/  @P0 LOP3.LUT R6, R6, R25, RZ, 0x3c, !PT ;  /* 0x0000001906060212 */ /* 0x000fe400078e3cff */
[----:B------:R-:W-:-:S02]  /*0860*/  @P0 LOP3.LUT R3, R3, R24, RZ, 0x3c, !PT ;  /* 0x0000001803030212 */ /* 0x000fc400078e3cff */
[----:B------:R-:W-:Y:S02]  /*0870*/  @P0 LOP3.LUT R5, R5, R26, RZ, 0x3c, !PT ;  /* 0x0000001a05050212 */ /* 0x000fe400078e3cff */
[----:B--2---:R-:W-:Y:S02]  /*0880*/  @P6 LOP3.LUT R2, R2, R13, RZ, 0x3c, !PT ;  /* 0x0000000d02026212 */ /* 0x004fe400078e3cff */
[----:B---3--:R-:W-:Y:S02]  /*0890*/  @P6 LOP3.LUT R4, R4, R17, RZ, 0x3c, !PT ;  /* 0x0000001104046212 */ /* 0x008fe400078e3cff */
[----:B----4-:R-:W-:Y:S02]  /*08a0*/  @P0 LOP3.LUT R2, R2, R19, RZ, 0x3c, !PT ;  /* 0x0000001302020212 */ /* 0x010fe400078e3cff */
[----:B------:R-:W-:Y:S02]  /*08b0*/  @P0 LOP3.LUT R4, R4, R23, RZ, 0x3c, !PT ;  /* 0x0000001704040212 */ /* 0x000fe400078e3cff */
[----:B------:R-:W-:-:S13]  /*08c0*/  R2P PR, R21.B1, 0x7f ;  /* 0x0000007f15007804 */ /* 0x000fda0000001000 */
[----:B------:R-:W2:Y:S04]  /*08d0*/  @P0 LDG.E R20, desc[UR6][R14.64+0xb0] ;  /* 0x0000b0060e140981 */ /* 0x000ea8000c1e1900 */
[----:B------:R-:W3:Y:S04]  /*08e0*/  @P0 LDG.E R19, desc[UR6][R14.64+0xa0] ;  /* 0x0000a0060e130981 */ /* 0x000ee8000c1e1900 */
[----:B------:R-:W4:Y:S04]  /*08f0*/  @P0 LDG.E R23, desc[UR6][R14.64+0xa4] ;  /* 0x0000a4060e170981 */ /* 0x000f28000c1e1900 */
        /* <DEDUP_REMOVED lines=18> */
[----:B------:R-:W-:Y:S01]  /*0a20*/  LOP3.LUT P0, RZ, R21, 0x8000, RZ, 0xc0, !PT ;  /* 0x0000800015ff7812 */ /* 0x000fe2000780c0ff */
[----:B------:R-:W4:Y:S04]  /*0a30*/  @P2 LDG.E R25, desc[UR6][R14.64+0xcc] ;  /* 0x0000cc060e192981 */ /* 0x000f28000c1e1900 */
[----:B------:R-:W4:Y:S01]  /*0a40*/  @P1 LDG.E R21, desc[UR6][R14.64+0xb8] ;  /* 0x0000b8060e151981 */ /* 0x000f22000c1e1900 */
[----:B------:R-:W-:-:S03]  /*0a50*/  @P1 LOP3.LUT R6, R6, R27, RZ, 0x3c, !PT ;  /* 0x0000001b06061212 */ /* 0x000fc600078e3cff */
[----:B------:R-:W4:Y:S01]  /*0a60*/  @P6 LDG.E R27, desc[UR6][R14.64+0x118] ;  /* 0x000118060e1b6981 */ /* 0x000f22000c1e1900 */
[----:B------:R-:W-:-:S03]  /*0a70*/  @P2 LOP3.LUT R6, R6, R29, RZ, 0x3c, !PT ;  /* 0x0000001d06062212 */ /* 0x000fc600078e3cff */
[----:B------:R-:W4:Y:S01]  /*0a80*/  @P0 LDG.E R28, desc[UR6][R14.64+0x13c] ;  /* 0x00013c060e1c0981 */ /* 0x000f22000c1e1900 */
[----:B------:R-:W-:-:S03]  /*0a90*/  @P3 LOP3.LUT R6, R6, R17, RZ, 0x3c, !PT ;  /* 0x0000001106063212 */ /* 0x000fc600078e3cff */
[----:B------:R-:W4:Y:S01]  /*0aa0*/  @P2 LDG.E R17, desc[UR6][R14.64+0xd4] ;  /* 0x0000d4060e112981 */ /* 0x000f22000c1e1900 */
[----:B------:R-:W-:Y:S02]  /*0ab0*/  @P4 LOP3.LUT R6, R6, R13, RZ, 0x3c, !PT ;  /* 0x0000000d06064212 */ /* 0x000fe400078e3cff */
[----:B------:R-:W-:Y:S01]  /*0ac0*/  @P1 LOP3.LUT R5, R5, R22, RZ, 0x3c, !PT ;  /* 0x0000001605051212 */ /* 0x000fe200078e3cff */
[----:B------:R-:W4:Y:S04]  /*0ad0*/  @P5 LDG.E R13, desc[UR6][R14.64+0x108] ;  /* 0x000108060e0d5981 */ /* 0x000f28000c1e1900 */
[----:B------:R-:W4:Y:S01]  /*0ae0*/  @P3 LDG.E R22, desc[UR6][R14.64+0xe4] ;  /* 0x0000e4060e163981 */ /* 0x000f22000c1e1900 */
[----:B--2---:R-:W-:-:S03]  /*0af0*/  @P1 LOP3.LUT R3, R3, R20, RZ, 0x3c, !PT ;  /* 0x0000001403031212 */ /* 0x004fc600078e3cff */
[----:B------:R-:W2:Y:S01]  /*0b00*/  @P4 LDG.E R20, desc[UR6][R14.64+0x100] ;  /* 0x000100060e144981 */ /* 0x000ea2000c1e1900 */
[----:B---3--:R-:W-:Y:S02]  /*0b10*/  @P5 LOP3.LUT R6, R6, R19, RZ, 0x3c, !PT ;  /* 0x0000001306065212 */ /* 0x008fe400078e3cff */
[----:B------:R-:W-:Y:S01]  /*0b20*/  @P2 LOP3.LUT R3, R3, R24, RZ, 0x3c, !PT ;  /* 0x0000001803032212 */ /* 0x000fe200078e3cff */
[----:B------:R-:W3:Y:S01]  /*0b30*/  @P3 LDG.E R19, desc[UR6][R14.64+0xe0] ;  /* 0x0000e0060e133981 */ /* 0x000ee2000c1e1900 */
[----:B----4-:R-:W-:-:S03]  /*0b40*/  @P1 LOP3.LUT R4, R4, R23, RZ, 0x3c, !PT ;  /* 0x0000001704041212 */ /* 0x010fc600078e3cff */
[----:B------:R-:W4:Y:S04]  /*0b50*/  @P3 LDG.E R24, desc[UR6][R14.64+0xec] ;  /* 0x0000ec060e183981 */ /* 0x000f28000c1e1900 */
[----:B------:R-:W2:Y:S01]  /*0b60*/  @P4 LDG.E R23, desc[UR6][R14.64+0xf4] ;  /* 0x0000f4060e174981 */ /* 0x000ea2000c1e1900 */
[----:B------:R-:W-:-:S03]  /*0b70*/  @P1 LOP3.LUT R2, R2, R21, RZ, 0x3c, !PT ;  /* 0x0000001502021212 */ /* 0x000fc600078e3cff */
[----:B------:R-:W2:Y:S01]  /*0b80*/  @P3 LDG.E R21, desc[UR6][R14.64+0xe8] ;  /* 0x0000e8060e153981 */ /* 0x000ea2000c1e1900 */
[----:B------:R-:W-:Y:S02]  /*0b90*/  @P2 LOP3.LUT R5, R5, R18, RZ, 0x3c, !PT ;  /* 0x0000001205052212 */ /* 0x000fe400078e3cff */
[----:B------:R-:W-:Y:S01]  /*0ba0*/  @P2 LOP3.LUT R2, R2, R25, RZ, 0x3c, !PT ;  /* 0x0000001902022212 */ /* 0x000fe200078e3cff */
[----:B------:R-:W2:Y:S04]  /*0bb0*/  @P5 LDG.E R18, desc[UR6][R14.64+0x10c] ;  /* 0x00010c060e125981 */ /* 0x000ea8000c1e1900 */
[----:B------:R-:W2:Y:S01]  /*0bc0*/  @P4 LDG.E R25, desc[UR6][R14.64+0xfc] ;  /* 0x0000fc060e194981 */ /* 0x000ea2000c1e1900 */
[----:B------:R-:W-:-:S03]  /*0bd0*/  @P2 LOP3.LUT R4, R4, R17, RZ, 0x3c, !PT ;  /* 0x0000001104042212 */ /* 0x000fc600078e3cff */
[----:B------:R-:W2:Y:S01]  /*0be0*/  @P5 LDG.E R17, desc[UR6][R14.64+0x110] ;  /* 0x000110060e115981 */ /* 0x000ea2000c1e1900 */
[----:B------:R-:W-:-:S03]  /*0bf0*/  @P3 LOP3.LUT R3, R3, R22, RZ, 0x3c, !PT ;  /* 0x0000001603033212 */ /* 0x000fc600078e3cff */
[----:B------:R-:W2:Y:S01]  /*0c00*/  @P5 LDG.E R22, desc[UR6][R14.64+0x114] ;  /* 0x000114060e165981 */ /* 0x000ea2000c1e1900 */
[----:B------:R-:W-:Y:S02]  /*0c10*/  @P6 LOP3.LUT R6, R6, R27, RZ, 0x3c, !PT ;  /* 0x0000001b06066212 */ /* 0x000fe400078e3cff */
[----:B------:R-:W-:Y:S01]  /*0c20*/  @P4 LOP3.LUT R3, R3, R26, RZ, 0x3c, !PT ;  /* 0x0000001a03034212 */ /* 0x000fe200078e3cff */
[----:B------:R-:W2:Y:S04]  /*0c30*/  @P0 LDG.E R27, desc[UR6][R14.64+0x12c] ;  /* 0x00012c060e1b0981 */ /* 0x000ea8000c1e1900 */
[----:B------:R-:W2:Y:S01]  /*0c40*/  @P0 LDG.E R26, desc[UR6][R14.64+0x134] ;  /* 0x000134060e1a0981 */ /* 0x000ea2000c1e1900 */
[----:B---3--:R-:W-:-:S03]  /*0c50*/  @P3 LOP3.LUT R2, R2, R19, RZ, 0x3c, !PT ;  /* 0x0000001302023212 */ /* 0x008fc600078e3cff */
[----:B------:R-:W3:Y:S01]  /*0c60*/  @P6 LDG.E R19, desc[UR6][R14.64+0x11c] ;  /* 0x00011c060e136981 */ /* 0x000ee2000c1e1900 */
[----:B----4-:R-:W-:-:S03]  /*0c70*/  @P3 LOP3.LUT R5, R5, R24, RZ, 0x3c, !PT ;  /* 0x0000001805053212 */ /* 0x010fc600078e3cff */
[----:B------:R-:W4:Y:S01]  /*0c80*/  @P6 LDG.E R24, desc[UR6][R14.64+0x128] ;  /* 0x000128060e186981 */ /* 0x000f22000c1e1900 */
[----:B--2---:R-:W-:Y:S02]  /*0c90*/  @P4 LOP3.LUT R2, R2, R23, RZ, 0x3c, !PT ;  /* 0x0000001702024212 */ /* 0x004fe400078e3cff */
[----:B------:R-:W-:Y:S01]  /*0ca0*/  @P4 LOP3.LUT R5, R5, R20, RZ, 0x3c, !PT ;  /* 0x0000001405054212 */ /* 0x000fe200078e3cff */
[----:B------:R-:W2:Y:S01]  /*0cb0*/  @P0 LDG.E R23, desc[UR6][R14.64+0x138] ;  /* 0x000138060e170981 */ /* 0x000ea2000c1e1900 */
[----:B------:R-:W-:-:S03]  /*0cc0*/  @P5 LOP3.LUT R2, R2, R13, RZ, 0x3c, !PT ;  /* 0x0000000d02025212 */ /* 0x000fc600078e3cff */
[----:B------:R-:W2:Y:S01]  /*0cd0*/  @P6 LDG.E R20, desc[UR6][R14.64+0x120] ;  /* 0x000120060e146981 */ /* 0x000ea2000c1e1900 */
[----:B------:R-:W-:-:S03]  /*0ce0*/  @P3 LOP3.LUT R4, R4, R21, RZ, 0x3c, !PT ;  /* 0x0000001504043212 */ /* 0x000fc600078e3cff */
[----:B------:R-:W2:Y:S04]  /*0cf0*/  @P6 LDG.E R21, desc[UR6][R14.64+0x124] ;  /* 0x000124060e156981 */ /* 0x000ea8000c1e1900 */
[----:B------:R-:W2:Y:S01]  /*0d00*/  @P0 LDG.E R13, desc[UR6][R14.64+0x130] ;  /* 0x000130060e0d0981 */ /* 0x000ea2000c1e1900 */
[----:B------:R-:W-:Y:S01]  /*0d10*/  UIADD3 UR4, UPT, UPT, UR4, 0x10, URZ ;  /* 0x0000001004047890 */ /* 0x000fe2000fffe0ff */
[----:B------:R-:W-:-:S03]  /*0d20*/  @P4 LOP3.LUT R4, R4, R25, RZ, 0x3c, !PT ;  /* 0x0000001904044212 */ /* 0x000fc600078e3cff */
[----:B------:R-:W-:Y:S01]  /*0d30*/  UISETP.NE.AND UP0, UPT, UR4, 0x20, UPT ;  /* 0x000000200400788c */ /* 0x000fe2000bf05270 */
[----:B------:R-:W-:Y:S02]  /*0d40*/  @P5 LOP3.LUT R3, R3, R18, RZ, 0x3c, !PT ;  /* 0x0000001203035212 */ /* 0x000fe400078e3cff */
[----:B------:R-:W-:Y:S02]  /*0d50*/  @P5 LOP3.LUT R4, R4, R17, RZ, 0x3c, !PT ;  /* 0x0000001104045212 */ /* 0x000fe400078e3cff */
[----:B------:R-:W-:Y:S02]  /*0d60*/  @P5 LOP3.LUT R5, R5, R22, RZ, 0x3c, !PT ;  /* 0x0000001605055212 */ /* 0x000fe400078e3cff */
[----:B------:R-:W-:Y:S02]  /*0d70*/  @P0 LOP3.LUT R6, R6, R27, RZ, 0x3c, !PT ;  /* 0x0000001b06060212 */ /* 0x000fe400078e3cff */
[----:B---3--:R-:W-:Y:S02]  /*0d80*/  @P6 LOP3.LUT R2, R2, R19, RZ, 0x3c, !PT ;  /* 0x0000001302026212 */ /* 0x008fe400078e3cff */
[----:B----4-:R-:W-:-:S04]  /*0d90*/  @P6 LOP3.LUT R5, R5, R24, RZ, 0x3c, !PT ;  /* 0x0000001805056212 */ /* 0x010fc800078e3cff */
[----:B------:R-:W-:Y:S02]  /*0da0*/  @P0 LOP3.LUT R5, R5, R28, RZ, 0x3c, !PT ;  /* 0x0000001c05050212 */ /* 0x000fe400078e3cff */
[----:B--2---:R-:W-:Y:S02]  /*0db0*/  @P6 LOP3.LUT R3, R3, R20, RZ, 0x3c, !PT ;  /* 0x0000001403036212 */ /* 0x004fe400078e3cff */
[----:B------:R-:W-:Y:S02]  /*0dc0*/  @P6 LOP3.LUT R4, R4, R21, RZ, 0x3c, !PT ;  /* 0x0000001504046212 */ /* 0x000fe400078e3cff */
[----:B------:R-:W-:Y:S02]  /*0dd0*/  @P0 LOP3.LUT R3, R3, R26, RZ, 0x3c, !PT ;  /* 0x0000001a03030212 */ /* 0x000fe400078e3cff */
[----:B------:R-:W-:Y:S02]  /*0de0*/  @P0 LOP3.LUT R2, R2, R13, RZ, 0x3c, !PT ;  /* 0x0000000d02020212 */ /* 0x000fe400078e3cff */
[----:B------:R-:W-:Y:S01]  /*0df0*/  @P0 LOP3.LUT R4, R4, R23, RZ, 0x3c, !PT ;  /* 0x0000001704040212 */ /* 0x000fe200078e3cff */
[----:B------:R-:W-:Y:S06]  /*0e00*/  BRA.U UP0, `(.L_x_16) ;  /* 0xfffffff500487547 */ /* 0x000fec000b83ffff */
[----:B------:R-:W-:-:S05]  /*0e10*/  VIADD R16, R16, 0x1 ;  /* 0x0000000110107836 */ /* 0x000fca0000000000 */
[----:B------:R-:W-:-:S13]  /*0e20*/  ISETP.NE.AND P0, PT, R16, 0x5, PT ;  /* 0x000000051000780c */ /* 0x000fda0003f05270 */
[----:B------:R-:W-:Y:S05]  /*0e30*/  @P0 BRA `(.L_x_17) ;  /* 0xfffffff400300947 */ /* 0x000fea000383ffff */
[----:B------:R-:W-:Y:S01]  /*0e40*/  LOP3.LUT R7, R11, 0x3, RZ, 0xc0, !PT ;  /* 0x000000030b077812 */ /* 0x000fe200078ec0ff */
[----:B------:R0:W-:Y:S03]  /*0e50*/  STL.64 [R1+0x8], R2 ;  /* 0x0000080201007387 */ /* 0x0001e60000100a00 */
[----:B------:R-:W-:Y:S01]  /*0e60*/  ISETP.NE.U32.AND P0, PT, R7, 0x1, PT ;  /* 0x000000010700780c */ /* 0x000fe20003f05070 */
[----:B------:R0:W-:Y:S03]  /*0e70*/  STL.64 [R1+0x10], R4 ;  /* 0x0000100401007387 */ /* 0x0001e60000100a00 */
[----:B------:R-:W-:Y:S01]  /*0e80*/  ISETP.NE.AND.EX P0, PT, RZ, RZ, PT, P0 ;  /* 0x000000ffff00720c */ /* 0x000fe20003f05300 */
[----:B------:R0:W-:-:S12]  /*0e90*/  STL [R1+0x4], R6 ;  /* 0x0000040601007387 */ /* 0x0001d80000100800 */
[----:B0-----:R-:W-:Y:S05]  /*0ea0*/  @!P0 BRA `(.L_x_15) ;  /* 0x0000001800088947 */ /* 0x001fea0003800000 */
[----:B------:R-:W-:Y:S01]  /*0eb0*/  UMOV UR4, URZ ;  /* 0x000000ff00047c82 */ /* 0x000fe20008000000 */
[----:B------:R-:W-:Y:S01]  /*0ec0*/  UMOV UR5, URZ ;  /* 0x000000ff00057c82 */ /* 0x000fe20008000000 */
[----:B------:R-:W-:Y:S02]  /*0ed0*/  IMAD.MOV.U32 R6, RZ, RZ, RZ ;  /* 0x000000ffff067224 */ /* 0x000fe400078e00ff */
[----:B------:R-:W-:Y:S02]  /*0ee0*/  IMAD.MOV.U32 R16, RZ, RZ, RZ ;  /* 0x000000ffff107224 */ /* 0x000fe400078e00ff */
[----:B------:R-:W-:Y:S02]  /*0ef0*/  IMAD.MOV.U32 R4, RZ, RZ, RZ ;  /* 0x000000ffff047224 */ /* 0x000fe400078e00ff */
[----:B------:R-:W-:Y:S02]  /*0f00*/  IMAD.MOV.U32 R3, RZ, RZ, RZ ;  /* 0x000000ffff037224 */ /* 0x000fe400078e00ff */
[----:B------:R-:W-:-:S02]  /*0f10*/  IMAD.U32 R5, RZ, RZ, UR4 ;  /* 0x00000004ff057e24 */ /* 0x000fc4000f8e00ff */
[----:B------:R-:W-:-:S07]  /*0f20*/  IMAD.U32 R2, RZ, RZ, UR5 ;  /* 0x00000005ff027e24 */ /* 0x000fce000f8e00ff */
.L_x_19:
[----:B------:R-:W-:-:S06]  /*0f30*/  IMAD R7, R16, 0x4, R1 ;  /* 0x0000000410077824 */ /* 0x000fcc00078e0201 */
[----:B------:R-:W5:Y:S01]  /*0f40*/  LDL R7, [R7+0x4] ;  /* 0x0000040007077983 */ /* 0x000f620000100800 */
[----:B------:R-:W-:-:S05]  /*0f50*/  UMOV UR4, URZ ;  /* 0x000000ff00047c82 */ /* 0x000fca0008000000 */
.L_x_18:
        /* <DEDUP_REMOVED lines=8> */
[----:B------:R-:W2:Y:S04]  /*0fe0*/  @!P0 LDG.E R13, desc[UR6][R14.64] ;  /* 0x000000060e0d8981 */ /* 0x000ea8000c1e1900 */
        /* <DEDUP_REMOVED lines=169> */
[----:B------:R0:W-:Y:S03]  /*1a80*/  STL [R1+0x4], R6 ;  /* 0x0000040601007387 */ /* 0x0001e60000100800 */
[----:B------:R-:W-:Y:S01]  /*1a90*/  ISETP.NE.U32.AND P0, PT, R7, 0x3, PT ;  /* 0x000000030700780c */ /* 0x000fe20003f05070 */
[----:B------:R0:W-:Y:S03]  /*1aa0*/  STL.64 [R1+0x8], R2 ;  /* 0x0000080201007387 */ /* 0x0001e60000100a00 */
[----:B------:R-:W-:Y:S01]  /*1ab0*/  ISETP.NE.AND.EX P0, PT, RZ, RZ, PT, P0 ;  /* 0x000000ffff00720c */ /* 0x000fe20003f05300 */
[----:B------:R0:W-:-:S12]  /*1ac0*/  STL.64 [R1+0x10], R4 ;  /* 0x0000100401007387 */ /* 0x0001d80000100a00 */
[----:B0-----:R-:W-:Y:S05]  /*1ad0*/  @P0 BRA `(.L_x_15) ;  /* 0x0000000800fc0947 */ /* 0x001fea0003800000 */
        /* <DEDUP_REMOVED lines=8> */
.L_x_21:
[----:B------:R-:W-:-:S06]  /*1b60*/  IMAD R7, R16, 0x4, R1 ;  /* 0x0000000410077824 */ /* 0x000fcc00078e0201 */
[----:B------:R-:W5:Y:S01]  /*1b70*/  LDL R7, [R7+0x4] ;  /* 0x0000040007077983 */ /* 0x000f620000100800 */
[----:B------:R-:W-:-:S05]  /*1b80*/  UMOV UR4, URZ ;  /* 0x000000ff00047c82 */ /* 0x000fca0008000000 */
.L_x_20:
        /* <DEDUP_REMOVED lines=177> */
[----:B------:R0:W-:Y:S04]  /*26a0*/  STL [R1+0x4], R6 ;  /* 0x0000040601007387 */ /* 0x0001e80000100800 */
[----:B------:R0:W-:Y:S04]  /*26b0*/  STL.64 [R1+0x8], R2 ;  /* 0x0000080201007387 */ /* 0x0001e80000100a00 */
[----:B------:R0:W-:Y:S02]  /*26c0*/  STL.64 [R1+0x10], R4 ;  /* 0x0000100401007387 */ /* 0x0001e40000100a00 */
.L_x_15:
[----:B-1----:R-:W-:Y:S05]  /*26d0*/  BSYNC.RECONVERGENT B1 ;  /* 0x0000000000017941 */ /* 0x002fea0003800200 */
.L_x_14:
[C---:B------:R-:W-:Y:S01]  /*26e0*/  ISETP.GT.U32.AND P0, PT, R11.reuse, 0x3, PT ;  /* 0x000000030b00780c */ /* 0x040fe20003f04070 */
[----:B------:R-:W-:Y:S01]  /*26f0*/  VIADD R12, R12, 0x1 ;  /* 0x000000010c0c7836 */ /* 0x000fe20000000000 */
[--C-:B------:R-:W-:Y:S02]  /*2700*/  SHF.R.U64 R11, R11, 0x2, R10.reuse ;  /* 0x000000020b0b7819 */ /* 0x100fe4000000120a */
[----:B------:R-:W-:Y:S02]  /*2710*/  ISETP.GT.U32.AND.EX P0, PT, R10, RZ, PT, P0 ;  /* 0x000000ff0a00720c */ /* 0x000fe40003f04100 */
[----:B------:R-:W-:-:S11]  /*2720*/  SHF.R.U32.HI R10, RZ, 0x2, R10 ;  /* 0x00000002ff0a7819 */ /* 0x000fd6000001160a */
[----:B------:R-:W-:Y:S05]  /*2730*/  @P0 BRA `(.L_x_22) ;  /* 0xffffffd800c40947 */ /* 0x000fea000383ffff */
.L_x_13:
[----:B-1----:R-:W-:Y:S05]  /*2740*/  BSYNC.RECONVERGENT B0 ;  /* 0x0000000000007941 */ /* 0x002fea0003800200 */
.L_x_12:
[----:B0-----:R-:W-:Y:S01]  /*2750*/  SHF.R.U32.HI R3, RZ, 0x2, R6 ;  /* 0x00000002ff037819 */ /* 0x001fe20000011606 */
[----:B------:R-:W-:Y:S01]  /*2760*/  IMAD.SHL.U32 R4, R5, 0x10, RZ ;  /* 0x0000001005047824 */ /* 0x000fe200078e00ff */
[----:B------:R-:W-:Y:S01]  /*2770*/  BSSY.RECONVERGENT B0, `(.L_x_23) ;  /* 0x000003b000007945 */ /* 0x000fe20003800200 */
[----:B------:R-:W-:Y:S01]  /*2780*/  IMAD.MOV.U32 R9, RZ, RZ, 0x3e055027 ;  /* 0x3e055027ff097424 */ /* 0x000fe200078e00ff */
[----:B------:R-:W-:-:S05]  /*2790*/  LOP3.LUT R3, R3, R6, RZ, 0x3c, !PT ;  /* 0x0000000603037212 */ /* 0x000fca00078e3cff */
[----:B------:R-:W-:-:S05]  /*27a0*/  IMAD.SHL.U32 R6, R3, 0x2, RZ ;  /* 0x0000000203067824 */ /* 0x000fca00078e00ff */
[----:B------:R-:W-:Y:S01]  /*27b0*/  LOP3.LUT R4, R3, R6, R4, 0x96, !PT ;  /* 0x0000000603047212 */ /* 0x000fe200078e9604 */
[----:B------:R-:W-:-:S03]  /*27c0*/  IMAD.MOV.U32 R6, RZ, RZ, 0x2f800000 ;  /* 0x2f800000ff067424 */ /* 0x000fc600078e00ff */
[----:B------:R-:W-:-:S05]  /*27d0*/  LOP3.LUT R5, R4, R5, RZ, 0x3c, !PT ;  /* 0x0000000504057212 */ /* 0x000fca00078e3cff */
[----:B------:R-:W-:-:S05]  /*27e0*/  VIADD R3, R5, 0xd209373c ;  /* 0xd209373c05037836 */ /* 0x000fca0000000000 */
[----:B------:R-:W-:-:S05]  /*27f0*/  I2FP.F32.U32 R3, R3 ;  /* 0x0000000300037245 */ /* 0x000fca0000201000 */
[----:B------:R-:W-:-:S05]  /*2800*/  FFMA R6, R3, R6, 1.1641532182693481445e-10 ;  /* 0x2f00000003067423 */ /* 0x000fca0000000006 */
[----:B------:R-:W-:-:S13]  /*2810*/  FSETP.GEU.AND P0, PT, R6, 1.175494350822287508e-38, PT ;  /* 0x008000000600780b */ /* 0x000fda0003f0e000 */
[----:B------:R-:W-:-:S04]  /*2820*/  @!P0 FMUL R6, R6, 8388608 ;  /* 0x4b00000006068820 */ /* 0x000fc80000400000 */
[----:B------:R-:W-:-:S05]  /*2830*/  VIADD R3, R6, 0xc0d55555 ;  /* 0xc0d5555506037836 */ /* 0x000fca0000000000 */
[----:B------:R-:W-:-:S04]  /*2840*/  LOP3.LUT R7, R3, 0xff800000, RZ, 0xc0, !PT ;  /* 0xff80000003077812 */ /* 0x000fc800078ec0ff */
[----:B------:R-:W-:Y:S01]  /*2850*/  I2FP.F32.S32 R4, R7 ;  /* 0x0000000700047245 */ /* 0x000fe20000201400 */
[----:B------:R-:W-:Y:S02]  /*2860*/  IMAD.IADD R3, R6, 0x1, -R7 ;  /* 0x0000000106037824 */ /* 0x000fe400078e0a07 */
[----:B------:R-:W-:Y:S02]  /*2870*/  IMAD.MOV.U32 R7, RZ, RZ, 0x7f800000 ;  /* 0x7f800000ff077424 */ /* 0x000fe400078e00ff */
[----:B------:R-:W-:-:S04]  /*2880*/  FADD R8, R3, -1 ;  /* 0xbf80000003087421 */ /* 0x000fc80000000000 */
[----:B------:R-:W-:-:S04]  /*2890*/  FFMA R3, R8, -R9, 0.14084610342979431152 ;  /* 0x3e1039f608037423 */ /* 0x000fc80000000809 */
[----:B------:R-:W-:-:S04]  /*28a0*/  FFMA R3, R8, R3, -0.12148627638816833496 ;  /* 0xbdf8cdcc08037423 */ /* 0x000fc80000000003 */
[----:B------:R-:W-:-:S04]  /*28b0*/  FFMA R3, R8, R3, 0.13980610668659210205 ;  /* 0x3e0f295508037423 */ /* 0x000fc80000000003 */
[----:B------:R-:W-:-:S04]  /*28c0*/  FFMA R3, R8, R3, -0.16684235632419586182 ;  /* 0xbe2ad8b908037423 */ /* 0x000fc80000000003 */
[----:B------:R-:W-:-:S04]  /*28d0*/  FFMA R3, R8, R3, 0.20012299716472625732 ;  /* 0x3e4ced0b08037423 */ /* 0x000fc80000000003 */
[----:B------:R-:W-:-:S04]  /*28e0*/  FFMA R3, R8, R3, -0.24999669194221496582 ;  /* 0xbe7fff2208037423 */ /* 0x000fc80000000003 */
[----:B------:R-:W-:-:S04]  /*28f0*/  FFMA R3, R8, R3, 0.33333182334899902344 ;  /* 0x3eaaaa7808037423 */ /* 0x000fc80000000003 */
[----:B------:R-:W-:Y:S01]  /*2900*/  FFMA R9, R8, R3, -0.5 ;  /* 0xbf00000008097423 */ /* 0x000fe20000000003 */
[----:B------:R-:W-:Y:S02]  /*2910*/  FSEL R3, RZ, -23, P0 ;  /* 0xc1b80000ff037808 */ /* 0x000fe40000000000 */
[----:B------:R-:W-:Y:S01]  /*2920*/  ISETP.GT.U32.AND P0, PT, R6, 0x7f7fffff, PT ;  /* 0x7f7fffff0600780c */ /* 0x000fe20003f04070 */
[----:B------:R-:W-:Y:S02]  /*2930*/  FMUL R9, R8, R9 ;  /* 0x0000000908097220 */ /* 0x000fe40000400000 */
[----:B------:R-:W-:Y:S01]  /*2940*/  FFMA R4, R4, 1.1920928955078125e-07, R3 ;  /* 0x3400000004047823 */ /* 0x000fe20000000003 */
[----:B------:R-:W-:Y:S01]  /*2950*/  SHF.R.U32.HI R3, RZ, 0x2, R2 ;  /* 0x00000002ff037819 */ /* 0x000fe20000011602 */
[----:B------:R-:W-:-:S03]  /*2960*/  FFMA R9, R8, R9, R8 ;  /* 0x0000000908097223 */ /* 0x000fc60000000008 */
[----:B------:R-:W-:Y:S01]  /*2970*/  LOP3.LUT R3, R3, R2, RZ, 0x3c, !PT ;  /* 0x0000000203037212 */ /* 0x000fe200078e3cff */
[----:B------:R-:W-:Y:S01]  /*2980*/  FFMA R9, R4, 0.69314718246459960938, R9 ;  /* 0x3f31721804097823 */ /* 0x000fe20000000009 */
[----:B------:R-:W-:-:S03]  /*2990*/  IMAD.SHL.U32 R2, R5, 0x10, RZ ;  /* 0x0000001005027824 */ /* 0x000fc600078e00ff */
[C---:B------:R-:W-:Y:S01]  /*29a0*/  @P0 FFMA R9, R6.reuse, R7, +INF ;  /* 0x7f80000006090423 */ /* 0x040fe20000000007 */
[----:B------:R-:W-:Y:S01]  /*29b0*/  FSETP.NEU.AND P0, PT, R6, RZ, PT ;  /* 0x000000ff0600720b */ /* 0x000fe20003f0d000 */
[----:B------:R-:W-:Y:S02]  /*29c0*/  IMAD.SHL.U32 R4, R3, 0x2, RZ ;  /* 0x0000000203047824 */ /* 0x000fe400078e00ff */
[----:B------:R-:W-:-:S03]  /*29d0*/  FMUL R9, R9, -2 ;  /* 0xc000000009097820 */ /* 0x000fc60000400000 */
[----:B------:R-:W-:Y:S02]  /*29e0*/  LOP3.LUT R2, R3, R4, R2, 0x96, !PT ;  /* 0x0000000403027212 */ /* 0x000fe400078e9602 */
[----:B------:R-:W-:Y:S02]  /*29f0*/  FSEL R6, R9, +INF , P0 ;  /* 0x7f80000009067808 */ /* 0x000fe40000000000 */
[----:B------:R-:W-:Y:S02]  /*2a00*/  LOP3.LUT R2, R2, R5, RZ, 0x3c, !PT ;  /* 0x0000000502027212 */ /* 0x000fe400078e3cff */
[----:B------:R0:W1:Y:S01]  /*2a10*/  MUFU.RSQ R5, R6 ;  /* 0x0000000600057308 */ /* 0x0000620000001400 */
[----:B------:R-:W-:Y:S02]  /*2a20*/  VIADD R3, R6, 0xf3000000 ;  /* 0xf300000006037836 */ /* 0x000fe40000000000 */
[----:B------:R-:W-:-:S03]  /*2a30*/  VIADD R2, R2, 0xd20ebf01 ;  /* 0xd20ebf0102027836 */ /* 0x000fc60000000000 */
[----:B------:R-:W-:Y:S01]  /*2a40*/  ISETP.GT.U32.AND P0, PT, R3, 0x727fffff, PT ;  /* 0x727fffff0300780c */ /* 0x000fe20003f04070 */
[----:B------:R-:W-:Y:S01]  /*2a50*/  IMAD.MOV.U32 R3, RZ, RZ, 0x30c90fdb ;  /* 0x30c90fdbff037424 */ /* 0x000fe200078e00ff */
[----:B------:R-:W-:-:S05]  /*2a60*/  I2FP.F32.U32 R2, R2 ;  /* 0x0000000200027245 */ /* 0x000fca0000201000 */
[----:B------:R-:W-:-:S06]  /*2a70*/  FFMA R10, R2, R3, 7.314590599882819788e-10 ;  /* 0x30490fdb020a7423 */ /* 0x000fcc0000000003 */
[----:B01----:R-:W-:Y:S05]  /*2a80*/  @!P0 BRA `(.L_x_24) ;  /* 0x0000000000148947 */ /* 0x003fea0003800000 */
[----:B------:R-:W-:Y:S01]  /*2a90*/  IMAD.MOV.U32 R2, RZ, RZ, R6 ;  /* 0x000000ffff027224 */ /* 0x000fe200078e0006 */
[----:B------:R-:W-:-:S07]  /*2aa0*/  MOV R9, 0x2ac0 ;  /* 0x00002ac000097802 */ /* 0x000fce0000000f00 */
[----:B------:R-:W-:Y:S05]  /*2ab0*/  CALL.REL.NOINC `($__internal_0_$__cuda_sm20_sqrt_rn_f32_slowpath) ;  /* 0x0000000000b07944 */ /* 0x000fea0003c00000 */
[----:B------:R-:W-:Y:S01]  /*2ac0*/  IMAD.MOV.U32 R3, RZ, RZ, R2 ;  /* 0x000000ffff037224 */ /* 0x000fe200078e0002 */
[----:B------:R-:W-:Y:S06]  /*2ad0*/  BRA `(.L_x_25) ;  /* 0x0000000000107947 */ /* 0x000fec0003800000 */
.L_x_24:
[----:B------:R-:W-:Y:S01]  /*2ae0*/  FMUL.FTZ R3, R6, R5 ;  /* 0x0000000506037220 */ /* 0x000fe20000410000 */
[----:B------:R-:W-:-:S03]  /*2af0*/  FMUL.FTZ R4, R5, 0.5 ;  /* 0x3f00000005047820 */ /* 0x000fc60000410000 */
[----:B------:R-:W-:-:S04]  /*2b00*/  FFMA R2, -R3, R3, R6 ;  /* 0x0000000303027223 */ /* 0x000fc80000000106 */
[----:B------:R-:W-:-:S07]  /*2b10*/  FFMA R3, R2, R4, R3 ;  /* 0x0000000402037223 */ /* 0x000fce0000000003 */
.L_x_25:
[----:B------:R-:W-:Y:S05]  /*2b20*/  BSYNC.RECONVERGENT B0 ;  /* 0x0000000000007941 */ /* 0x000fea0003800200 */
.L_x_23:
[----:B------:R-:W0:Y:S01]  /*2b30*/  LDCU UR4, c[0x0][0x384] ;  /* 0x00007080ff0477ac */ /* 0x000e220008000800 */
[----:B------:R-:W-:-:S06]  /*2b40*/  FMUL.RZ R4, R10, 0.15915493667125701904 ;  /* 0x3e22f9830a047820 */ /* 0x000fcc000040c000 */
[----:B------:R-:W1:Y:S01]  /*2b50*/  MUFU.SIN R4, R4 ;  /* 0x0000000400047308 */ /* 0x000e620000000400 */
[----:B0-----:R-:W-:Y:S01]  /*2b60*/  I2FP.F32.S32 R5, UR4 ;  /* 0x0000000400057c45 */ /* 0x001fe20008201400 */
[----:B------:R-:W-:Y:S02]  /*2b70*/  UMOV UR4, 0x40000000 ;  /* 0x4000000000047882 */ /* 0x000fe40000000000 */
[----:B------:R-:W-:-:S04]  /*2b80*/  IMAD.U32 R8, RZ, RZ, UR4 ;  /* 0x00000004ff087e24 */ /* 0x000fc8000f8e00ff */
[----:B------:R-:W0:Y:S01]  /*2b90*/  MUFU.RCP R2, R5 ;  /* 0x0000000500027308 */ /* 0x000e220000001000 */
[----:B-1----:R-:W-:-:S07]  /*2ba0*/  FMUL R3, R4, R3 ;  /* 0x0000000304037220 */ /* 0x002fce0000400000 */
[----:B------:R-:W1:Y:S01]  /*2bb0*/  FCHK P0, R8, R5 ;  /* 0x0000000508007302 */ /* 0x000e620000000000 */
[----:B0-----:R-:W-:-:S04]  /*2bc0*/  FFMA R7, -R5, R2, 1 ;  /* 0x3f80000005077423 */ /* 0x001fc80000000102 */
[----:B------:R-:W-:-:S04]  /*2bd0*/  FFMA R2, R2, R7, R2 ;  /* 0x0000000702027223 */ /* 0x000fc80000000002 */
[----:B------:R-:W-:-:S04]  /*2be0*/  FFMA R6, R2, 2, RZ ;  /* 0x4000000002067823 */ /* 0x000fc800000000ff */
[----:B------:R-:W-:-:S04]  /*2bf0*/  FFMA R7, -R5, R6, 2 ;  /* 0x4000000005077423 */ /* 0x000fc80000000106 */
[----:B------:R-:W-:Y:S01]  /*2c00*/  FFMA R2, R2, R7, R6 ;  /* 0x0000000702027223 */ /* 0x000fe20000000006 */
[----:B-1----:R-:W-:Y:S06]  /*2c10*/  @!P0 BRA `(.L_x_26) ;  /* 0x00000000000c8947 */ /* 0x002fec0003800000 */
[----:B------:R-:W-:-:S07]  /*2c20*/  MOV R4, 0x2c40 ;  /* 0x00002c4000047802 */ /* 0x000fce0000000f00 */
[----:B------:R-:W-:Y:S05]  /*2c30*/  CALL.REL.NOINC `($__internal_1_$__cuda_sm3x_div_rn_noftz_f32_slowpath) ;  /* 0x0000000000ac7944 */ /* 0x000fea0003c00000 */
[----:B------:R-:W-:-:S07]  /*2c40*/  IMAD.MOV.U32 R2, RZ, RZ, R8 ;  /* 0x000000ffff027224 */ /* 0x000fce00078e0008 */
.L_x_26:
[----:B------:R-:W-:Y:S01]  /*2c50*/  VIADD R4, R2, 0xf3000000 ;  /* 0xf300000002047836 */ /* 0x000fe20000000000 */
[----:B------:R0:W1:Y:S04]  /*2c60*/  MUFU.RSQ R7, R2 ;  /* 0x0000000200077308 */ /* 0x0000680000001400 */
[----:B------:R-:W-:-:S13]  /*2c70*/  ISETP.GT.U32.AND P0, PT, R4, 0x727fffff, PT ;  /* 0x727fffff0400780c */ /* 0x000fda0003f04070 */
[----:B01----:R-:W-:Y:S05]  /*2c80*/  @!P0 BRA `(.L_x_27) ;  /* 0x0000000000148947 */ /* 0x003fea0003800000 */
[----:B------:R-:W-:Y:S01]  /*2c90*/  BSSY.RECONVERGENT B0, `(.L_x_28) ;  /* 0x0000003000007945 */ /* 0x000fe20003800200 */
[----:B------:R-:W-:-:S07]  /*2ca0*/  MOV R9, 0x2cc0 ;  /* 0x00002cc000097802 */ /* 0x000fce0000000f00 */
[----:B------:R-:W-:Y:S05]  /*2cb0*/  CALL.REL.NOINC `($__internal_0_$__cuda_sm20_sqrt_rn_f32_slowpath) ;  /* 0x0000000000307944 */ /* 0x000fea0003c00000 */
[----:B------:R-:W-:Y:S05]  /*2cc0*/  BSYNC.RECONVERGENT B0 ;  /* 0x0000000000007941 */ /* 0x000fea0003800200 */
.L_x_28:
[----:B------:R-:W-:Y:S05]  /*2cd0*/  BRA `(.L_x_29) ;  /* 0x0000000000107947 */ /* 0x000fea0003800000 */
.L_x_27:
[C---:B------:R-:W-:Y:S01]  /*2ce0*/  FMUL.FTZ R5, R7.reuse, R2 ;  /* 0x0000000207057220 */ /* 0x040fe20000410000 */
[----:B------:R-:W-:-:S03]  /*2cf0*/  FMUL.FTZ R4, R7, 0.5 ;  /* 0x3f00000007047820 */ /* 0x000fc60000410000 */
[----:B------:R-:W-:-:S04]  /*2d00*/  FFMA R2, -R5, R5, R2 ;  /* 0x0000000505027223 */ /* 0x000fc80000000102 */
[----:B------:R-:W-:-:S07]  /*2d10*/  FFMA R2, R2, R4, R5 ;  /* 0x0000000402027223 */ /* 0x000fce0000000005 */
.L_x_29:
[----:B------:R-:W0:Y:S01]  /*2d20*/  LDCU.64 UR4, c[0x0][0x388] ;  /* 0x00007100ff0477ac */ /* 0x000e220008000a00 */
[----:B------:R-:W-:Y:S01]  /*2d30*/  FMUL R3, R3, R2 ;  /* 0x0000000203037220 */ /* 0x000fe20000400000 */
[----:B0-----:R-:W-:-:S04]  /*2d40*/  LEA R4, P0, R0, UR4, 0x2 ;  /* 0x0000000400047c11 */ /* 0x001fc8000f8010ff */
[----:B------:R-:W-:-:S05]  /*2d50*/  LEA.HI.X R5, R0, UR5, RZ, 0x2, P0 ;  /* 0x0000000500057c11 */ /* 0x000fca00080f14ff */
[----:B------:R-:W-:Y:S01]  /*2d60*/  STG.E desc[UR6][R4.64], R3 ;  /* 0x0000000304007986 */ /* 0x000fe2000c101906 */
[----:B------:R-:W-:Y:S05]  /*2d70*/  EXIT ;  /* 0x000000000000794d */ /* 0x000fea0003800000 */
        .weak           $__internal_0_$__cuda_sm20_sqrt_rn_f32_slowpath
        .type           $__internal_0_$__cuda_sm20_sqrt_rn_f32_slowpath,@function
        .size           $__internal_0_$__cuda_sm20_sqrt_rn_f32_slowpath,($__internal_1_$__cuda_sm3x_div_rn_noftz_f32_slowpath - $__internal_0_$__cuda_sm20_sqrt_rn_f32_slowpath)
$__internal_0_$__cuda_sm20_sqrt_rn_f32_slowpath:
[----:B------:R-:W-:-:S13]  /*2d80*/  LOP3.LUT P0, RZ, R2, 0x7fffffff, RZ, 0xc0, !PT ;  /* 0x7fffffff02ff7812 */ /* 0x000fda000780c0ff */
[----:B------:R-:W-:Y:S01]  /*2d90*/  @!P0 IMAD.MOV.U32 R4, RZ, RZ, R2 ;  /* 0x000000ffff048224 */ /* 0x000fe200078e0002 */
[----:B------:R-:W-:Y:S06]  /*2da0*/  @!P0 BRA `(.L_x_30) ;  /* 0x0000000000408947 */ /* 0x000fec0003800000 */
[----:B------:R-:W-:-:S13]  /*2db0*/  FSETP.GEU.FTZ.AND P0, PT, R2, RZ, PT ;  /* 0x000000ff0200720b */ /* 0x000fda0003f1e000 */
[----:B------:R-:W-:Y:S01]  /*2dc0*/  @!P0 IMAD.MOV.U32 R4, RZ, RZ, 0x7fffffff ;  /* 0x7fffffffff048424 */ /* 0x000fe200078e00ff */
[----:B------:R-:W-:Y:S06]  /*2dd0*/  @!P0 BRA `(.L_x_30) ;  /* 0x0000000000348947 */ /* 0x000fec0003800000 */
[----:B------:R-:W-:-:S13]  /*2de0*/  FSETP.GTU.FTZ.AND P0, PT, |R2|, +INF , PT ;  /* 0x7f8000000200780b */ /* 0x000fda0003f1c200 */
[----:B------:R-:W-:Y:S01]  /*2df0*/  @P0 FADD.FTZ R4, R2, 1 ;  /* 0x3f80000002040421 */ /* 0x000fe20000010000 */
[----:B------:R-:W-:Y:S06]  /*2e00*/  @P0 BRA `(.L_x_30) ;  /* 0x0000000000280947 */ /* 0x000fec0003800000 */
[----:B------:R-:W-:-:S13]  /*2e10*/  FSETP.NEU.FTZ.AND P0, PT, |R2|, +INF , PT ;  /* 0x7f8000000200780b */ /* 0x000fda0003f1d200 */
[----:B------:R-:W-:-:S04]  /*2e20*/  @P0 FFMA R5, R2, 1.84467440737095516160e+19, RZ ;  /* 0x5f80000002050823 */ /* 0x000fc800000000ff */
[----:B------:R-:W0:Y:S02]  /*2e30*/  @P0 MUFU.RSQ R4, R5 ;  /* 0x0000000500040308 */ /* 0x000e240000001400 */
[----:B0-----:R-:W-:Y:S01]  /*2e40*/  @P0 FMUL.FTZ R6, R5, R4 ;  /* 0x0000000405060220 */ /* 0x001fe20000410000 */
[----:B------:R-:W-:Y:S01]  /*2e50*/  @P0 FMUL.FTZ R8, R4, 0.5 ;  /* 0x3f00000004080820 */ /* 0x000fe20000410000 */
[----:B------:R-:W-:Y:S02]  /*2e60*/  @!P0 IMAD.MOV.U32 R4, RZ, RZ, R2 ;  /* 0x000000ffff048224 */ /* 0x000fe400078e0002 */
[----:B------:R-:W-:-:S04]  /*2e70*/  @P0 FADD.FTZ R7, -R6, -RZ ;  /* 0x800000ff06070221 */ /* 0x000fc80000010100 */
[----:B------:R-:W-:-:S04]  /*2e80*/  @P0 FFMA R7, R6, R7, R5 ;  /* 0x0000000706070223 */ /* 0x000fc80000000005 */
[----:B------:R-:W-:-:S04]  /*2e90*/  @P0 FFMA R7, R7, R8, R6 ;  /* 0x0000000807070223 */ /* 0x000fc80000000006 */
[----:B------:R-:W-:-:S07]  /*2ea0*/  @P0 FMUL.FTZ R4, R7, 2.3283064365386962891e-10 ;  /* 0x2f80000007040820 */ /* 0x000fce0000410000 */
.L_x_30:
[----:B------:R-:W-:Y:S02]  /*2eb0*/  IMAD.MOV.U32 R2, RZ, RZ, R4 ;  /* 0x000000ffff027224 */ /* 0x000fe400078e0004 */
[----:B------:R-:W-:Y:S02]  /*2ec0*/  IMAD.MOV.U32 R4, RZ, RZ, R9 ;  /* 0x000000ffff047224 */ /* 0x000fe400078e0009 */
[----:B------:R-:W-:-:S04]  /*2ed0*/  IMAD.MOV.U32 R5, RZ, RZ, 0x0 ;  /* 0x00000000ff057424 */ /* 0x000fc800078e00ff */
[----:B------:R-:W-:Y:S05]  /*2ee0*/  RET.REL.NODEC R4 `(_Z19init_kaiming_normaliiPf) ;  /* 0xffffffd004447950 */ /* 0x000fea0003c3ffff */
        .weak           $__internal_1_$__cuda_sm3x_div_rn_noftz_f32_slowpath
        .type           $__internal_1_$__cuda_sm3x_div_rn_noftz_f32_slowpath,@function
        .size           $__internal_1_$__cuda_sm3x_div_rn_noftz_f32_slowpath,(.L_x_80 - $__internal_1_$__cuda_sm3x_div_rn_noftz_f32_slowpath)
$__internal_1_$__cuda_sm3x_div_rn_noftz_f32_slowpath:
[--C-:B------:R-:W-:Y:S01]  /*2ef0*/  SHF.R.U32.HI R2, RZ, 0x17, R5.reuse ;  /* 0x00000017ff027819 */ /* 0x100fe20000011605 */
[----:B------:R-:W-:-:S03]  /*2f00*/  IMAD.MOV.U32 R8, RZ, RZ, R5 ;  /* 0x000000ffff087224 */ /* 0x000fc600078e0005 */
[----:B------:R-:W-:-:S05]  /*2f10*/  LOP3.LUT R6, R2, 0xff, RZ, 0xc0, !PT ;  /* 0x000000ff02067812 */ /* 0x000fca00078ec0ff */
[----:B------:R-:W-:-:S05]  /*2f20*/  VIADD R9, R6, 0xffffffff ;  /* 0xffffffff06097836 */ /* 0x000fca0000000000 */
[----:B------:R-:W-:-:S13]  /*2f30*/  ISETP.GT.U32.AND P0, PT, R9, 0xfd, PT ;  /* 0x000000fd0900780c */ /* 0x000fda0003f04070 */
[----:B------:R-:W-:Y:S01]  /*2f40*/  @!P0 IMAD.MOV.U32 R7, RZ, RZ, RZ ;  /* 0x000000ffff078224 */ /* 0x000fe200078e00ff */
[----:B------:R-:W-:Y:S06]  /*2f50*/  @!P0 BRA `(.L_x_31) ;  /* 0x0000000000408947 */ /* 0x000fec0003800000 */
[----:B------:R-:W-:Y:S01]  /*2f60*/  FSETP.GTU.FTZ.AND P0, PT, |R5|, +INF , PT ;  /* 0x7f8000000500780b */ /* 0x000fe20003f1c200 */
[----:B------:R-:W-:-:S12]  /*2f70*/  IMAD.MOV.U32 R2, RZ, RZ, R5 ;  /* 0x000000ffff027224 */ /* 0x000fd800078e0005 */
[----:B------:R-:W-:Y:S05]  /*2f80*/  @P0 BRA `(.L_x_32) ;  /* 0x0000000400280947 */ /* 0x000fea0003800000 */
[----:B------:R-:W-:-:S05]  /*2f90*/  IMAD.MOV.U32 R5, RZ, RZ, 0x40000000 ;  /* 0x40000000ff057424 */ /* 0x000fca00078e00ff */
[----:B------:R-:W-:-:S13]  /*2fa0*/  LOP3.LUT P0, RZ, R8, 0x7fffffff, R5, 0xc8, !PT ;  /* 0x7fffffff08ff7812 */ /* 0x000fda000780c805 */
[----:B------:R-:W-:Y:S05]  /*2fb0*/  @!P0 BRA `(.L_x_33) ;  /* 0x0000000400148947 */ /* 0x000fea0003800000 */
[----:B------:R-:W-:Y:S02]  /*2fc0*/  FSETP.NEU.FTZ.AND P0, PT, |R2|, +INF , PT ;  /* 0x7f8000000200780b */ /* 0x000fe40003f1d200 */
[----:B------:R-:W-:-:S04]  /*2fd0*/  LOP3.LUT P1, RZ, R5, 0x7fffffff, RZ, 0xc0, !PT ;  /* 0x7fffffff05ff7812 */ /* 0x000fc8000782c0ff */
[----:B------:R-:W-:-:S13]  /*2fe0*/  PLOP3.LUT P0, PT, P0, P1, PT, 0x2f, 0xf2 ;  /* 0x0000000000f2781c */ /* 0x000fda0000702577 */
[----:B------:R-:W-:Y:S05]  /*2ff0*/  @P0 BRA `(.L_x_34) ;  /* 0x0000000000fc0947 */ /* 0x000fea0003800000 */
[----:B------:R-:W-:-:S13]  /*3000*/  LOP3.LUT P0, RZ, R8, 0x7fffffff, RZ, 0xc0, !PT ;  /* 0x7fffffff08ff7812 */ /* 0x000fda000780c0ff */
[----:B------:R-:W-:Y:S05]  /*3010*/  @!P0 BRA `(.L_x_35) ;  /* 0x0000000000e88947 */ /* 0x000fea0003800000 */
[----:B------:R-:W-:Y:S01]  /*3020*/  ISETP.GE.AND P0, PT, R9, RZ, PT ;  /* 0x000000ff0900720c */ /* 0x000fe20003f06270 */
[----:B------:R-:W-:-:S12]  /*3030*/  IMAD.MOV.U32 R7, RZ, RZ, RZ ;  /* 0x000000ffff077224 */ /* 0x000fd800078e00ff */
[----:B------:R-:W-:Y:S01]  /*3040*/  @!P0 FFMA R8, R2, 1.84467440737095516160e+19, RZ ;  /* 0x5f80000002088823 */ /* 0x000fe200000000ff */
[----:B------:R-:W-:-:S07]  /*3050*/  @!P0 VIADD R7, R7, 0x40 ;  /* 0x0000004007078836 */ /* 0x000fce0000000000 */
.L_x_31:
[----:B------:R-:W-:Y:S01]  /*3060*/  LEA R5, R6, 0xc0800000, 0x17 ;  /* 0xc080000006057811 */ /* 0x000fe200078eb8ff */
[----:B------:R-:W-:Y:S01]  /*3070*/  UMOV UR4, 0x40000000 ;  /* 0x4000000000047882 */ /* 0x000fe20000000000 */
[----:B------:R-:W-:Y:S01]  /*3080*/  IADD3 R6, PT, PT, R7, 0x80, -R6 ;  /* 0x0000008007067810 */ /* 0x000fe20007ffe806 */
[----:B------:R-:W-:Y:S02]  /*3090*/  UIADD3 UR4, UPT, UPT, UR4, -0x800000, URZ ;  /* 0xff80000004047890 */ /* 0x000fe4000fffe0ff */
[----:B------:R-:W-:-:S04]  /*30a0*/  IMAD.IADD R5, R8, 0x1, -R5 ;  /* 0x0000000108057824 */ /* 0x000fc800078e0a05 */
[----:B------:R-:W0:Y:S01]  /*30b0*/  MUFU.RCP R2, R5 ;  /* 0x0000000500027308 */ /* 0x000e220000001000 */
[----:B------:R-:W-:-:S04]  /*30c0*/  FADD.FTZ R9, -R5, -RZ ;  /* 0x800000ff05097221 */ /* 0x000fc80000010100 */
[----:B0-----:R-:W-:-:S04]  /*30d0*/  FFMA R11, R2, R9, 1 ;  /* 0x3f800000020b7423 */ /* 0x001fc80000000009 */
[----:B------:R-:W-:-:S04]  /*30e0*/  FFMA R2, R2, R11, R2 ;  /* 0x0000000b02027223 */ /* 0x000fc80000000002 */
[----:B------:R-:W-:-:S04]  /*30f0*/  FFMA R8, R2, UR4, RZ ;  /* 0x0000000402087c23 */ /* 0x000fc800080000ff */
[----:B------:R-:W-:-:S04]  /*3100*/  FFMA R11, R9, R8, UR4 ;  /* 0x00000004090b7e23 */ /* 0x000fc80008000008 */
[----:B------:R-:W-:-:S04]  /*3110*/  FFMA R11, R2, R11, R8 ;  /* 0x0000000b020b7223 */ /* 0x000fc80000000008 */
[----:B------:R-:W-:-:S04]  /*3120*/  FFMA R10, R9, R11, UR4 ;  /* 0x00000004090a7e23 */ /* 0x000fc8000800000b */
[----:B------:R-:W-:-:S05]  /*3130*/  FFMA R8, R2, R10, R11 ;  /* 0x0000000a02087223 */ /* 0x000fca000000000b */
[----:B------:R-:W-:-:S04]  /*3140*/  SHF.R.U32.HI R5, RZ, 0x17, R8 ;  /* 0x00000017ff057819 */ /* 0x000fc80000011608 */
[----:B------:R-:W-:-:S05]  /*3150*/  LOP3.LUT R5, R5, 0xff, RZ, 0xc0, !PT ;  /* 0x000000ff05057812 */ /* 0x000fca00078ec0ff */
[----:B------:R-:W-:-:S04]  /*3160*/  IMAD.IADD R9, R5, 0x1, R6 ;  /* 0x0000000105097824 */ /* 0x000fc800078e0206 */
[----:B------:R-:W-:-:S05]  /*3170*/  VIADD R5, R9, 0xffffffff ;  /* 0xffffffff09057836 */ /* 0x000fca0000000000 */
[----:B------:R-:W-:-:S13]  /*3180*/  ISETP.GE.U32.AND P0, PT, R5, 0xfe, PT ;  /* 0x000000fe0500780c */ /* 0x000fda0003f06070 */
[----:B------:R-:W-:Y:S05]  /*3190*/  @!P0 BRA `(.L_x_36) ;  /* 0x0000000000808947 */ /* 0x000fea0003800000 */
[----:B------:R-:W-:-:S13]  /*31a0*/  ISETP.GT.AND P0, PT, R9, 0xfe, PT ;  /* 0x000000fe0900780c */ /* 0x000fda0003f04270 */
[----:B------:R-:W-:Y:S05]  /*31b0*/  @P0 BRA `(.L_x_37) ;  /* 0x00000000006c0947 */ /* 0x000fea0003800000 */
[----:B------:R-:W-:-:S13]  /*31c0*/  ISETP.GE.AND P0, PT, R9, 0x1, PT ;  /* 0x000000010900780c */ /* 0x000fda0003f06270 */
[----:B------:R-:W-:Y:S05]  /*31d0*/  @P0 BRA `(.L_x_38) ;  /* 0x0000000000980947 */ /* 0x000fea0003800000 */
[----:B------:R-:W-:Y:S02]  /*31e0*/  ISETP.GE.AND P0, PT, R9, -0x18, PT ;  /* 0xffffffe80900780c */ /* 0x000fe40003f06270 */
[----:B------:R-:W-:-:S11]  /*31f0*/  LOP3.LUT R8, R8, 0x80000000, RZ, 0xc0, !PT ;  /* 0x8000000008087812 */ /* 0x000fd600078ec0ff */
[----:B------:R-:W-:Y:S05]  /*3200*/  @!P0 BRA `(.L_x_38) ;  /* 0x00000000008c8947 */ /* 0x000fea0003800000 */
[CC--:B------:R-:W-:Y:S01]  /*3210*/  FFMA.RZ R5, R2.reuse, R10.reuse, R11 ;  /* 0x0000000a02057223 */ /* 0x0c0fe2000000c00b */
[C---:B------:R-:W-:Y:S01]  /*3220*/  VIADD R7, R9.reuse, 0x20 ;  /* 0x0000002009077836 */ /* 0x040fe20000000000 */
[C---:B------:R-:W-:Y:S02]  /*3230*/  ISETP.NE.AND P2, PT, R9.reuse, RZ, PT ;  /* 0x000000ff0900720c */ /* 0x040fe40003f45270 */
[----:B------:R-:W-:Y:S01]  /*3240*/  ISETP.NE.AND P1, PT, R9, RZ, PT ;  /* 0x000000ff0900720c */ /* 0x000fe20003f25270 */
[----:B------:R-:W-:Y:S01]  /*3250*/  IMAD.MOV R9, RZ, RZ, -R9 ;  /* 0x000000ffff097224 */ /* 0x000fe200078e0a09 */
[----:B------:R-:W-:Y:S01]  /*3260*/  LOP3.LUT R6, R5, 0x7fffff, RZ, 0xc0, !PT ;  /* 0x007fffff05067812 */ /* 0x000fe200078ec0ff */
[CCC-:B------:R-:W-:Y:S01]  /*3270*/  FFMA.RP R5, R2.reuse, R10.reuse, R11.reuse ;  /* 0x0000000a02057223 */ /* 0x1c0fe2000000800b */
[----:B------:R-:W-:Y:S02]  /*3280*/  FFMA.RM R2, R2, R10, R11 ;  /* 0x0000000a02027223 */ /* 0x000fe4000000400b */
[----:B------:R-:W-:-:S03]  /*3290*/  LOP3.LUT R6, R6, 0x800000, RZ, 0xfc, !PT ;  /* 0x0080000006067812 */ /* 0x000fc600078efcff */
[----:B------:R-:W-:Y:S02]  /*32a0*/  FSETP.NEU.FTZ.AND P0, PT, R5, R2, PT ;  /* 0x000000020500720b */ /* 0x000fe40003f1d000 */
[----:B------:R-:W-:Y:S02]  /*32b0*/  SHF.L.U32 R7, R6, R7, RZ ;  /* 0x0000000706077219 */ /* 0x000fe400000006ff */
[----:B------:R-:W-:Y:S02]  /*32c0*/  SEL R5, R9, RZ, P2 ;  /* 0x000000ff09057207 */ /* 0x000fe40001000000 */
[----:B------:R-:W-:Y:S02]  /*32d0*/  ISETP.NE.AND P1, PT, R7, RZ, P1 ;  /* 0x000000ff0700720c */ /* 0x000fe40000f25270 */
[----:B------:R-:W-:Y:S02]  /*32e0*/  SHF.R.U32.HI R5, RZ, R5, R6 ;  /* 0x00000005ff057219 */ /* 0x000fe40000011606 */
[----:B------:R-:W-:-:S02]  /*32f0*/  PLOP3.LUT P0, PT, P0, P1, PT, 0xf8, 0x8f ;  /* 0x00000000008f781c */ /* 0x000fc40000703f70 */
[----:B------:R-:W-:Y:S02]  /*3300*/  SHF.R.U32.HI R7, RZ, 0x1, R5 ;  /* 0x00000001ff077819 */ /* 0x000fe40000011605 */
[----:B------:R-:W-:-:S04]  /*3310*/  SEL R2, RZ, 0x1, !P0 ;  /* 0x00000001ff027807 */ /* 0x000fc80004000000 */
[----:B------:R-:W-:-:S04]  /*3320*/  LOP3.LUT R2, R2, 0x1, R7, 0xf8, !PT ;  /* 0x0000000102027812 */ /* 0x000fc800078ef807 */
[----:B------:R-:W-:-:S05]  /*3330*/  LOP3.LUT R2, R2, R5, RZ, 0xc0, !PT ;  /* 0x0000000502027212 */ /* 0x000fca00078ec0ff */
[----:B------:R-:W-:-:S05]  /*3340*/  IMAD.IADD R7, R7, 0x1, R2 ;  /* 0x0000000107077824 */ /* 0x000fca00078e0202 */
[----:B------:R-:W-:Y:S01]  /*3350*/  LOP3.LUT R8, R7, R8, RZ, 0xfc, !PT ;  /* 0x0000000807087212 */ /* 0x000fe200078efcff */
[----:B------:R-:W-:Y:S06]  /*3360*/  BRA `(.L_x_38) ;  /* 0x0000000000347947 */ /* 0x000fec0003800000 */
.L_x_37:
[----:B------:R-:W-:-:S04]  /*3370*/  LOP3.LUT R8, R8, 0x80000000, RZ, 0xc0, !PT ;  /* 0x8000000008087812 */ /* 0x000fc800078ec0ff */
[----:B------:R-:W-:Y:S01]  /*3380*/  LOP3.LUT R8, R8, 0x7f800000, RZ, 0xfc, !PT ;  /* 0x7f80000008087812 */ /* 0x000fe200078efcff */
[----:B------:R-:W-:Y:S06]  /*3390*/  BRA `(.L_x_38) ;  /* 0x0000000000287947 */ /* 0x000fec0003800000 */
.L_x_36:
[----:B------:R-:W-:Y:S01]  /*33a0*/  IMAD R8, R6, 0x800000, R8 ;  /* 0x0080000006087824 */ /* 0x000fe200078e0208 */
[----:B------:R-:W-:Y:S06]  /*33b0*/  BRA `(.L_x_38) ;  /* 0x0000000000207947 */ /* 0x000fec0003800000 */
.L_x_35:
[----:B------:R-:W-:-:S04]  /*33c0*/  LOP3.LUT R8, R8, 0x80000000, R5, 0x48, !PT ;  /* 0x8000000008087812 */ /* 0x000fc800078e4805 */
[----:B------:R-:W-:Y:S01]  /*33d0*/  LOP3.LUT R8, R8, 0x7f800000, RZ, 0xfc, !PT ;  /* 0x7f80000008087812 */ /* 0x000fe200078efcff */
[----:B------:R-:W-:Y:S06]  /*33e0*/  BRA `(.L_x_38) ;  /* 0x0000000000147947 */ /* 0x000fec0003800000 */
.L_x_34:
[----:B------:R-:W-:Y:S01]  /*33f0*/  LOP3.LUT R8, R8, 0x80000000, R5, 0x48, !PT ;  /* 0x8000000008087812 */ /* 0x000fe200078e4805 */
[----:B------:R-:W-:Y:S06]  /*3400*/  BRA `(.L_x_38) ;  /* 0x00000000000c7947 */ /* 0x000fec0003800000 */
.L_x_33:
[----:B------:R-:W0:Y:S01]  /*3410*/  MUFU.RSQ R8, -QNAN ;  /* 0xffc0000000087908 */ /* 0x000e220000001400 */
[----:B------:R-:W-:Y:S05]  /*3420*/  BRA `(.L_x_38) ;  /* 0x0000000000047947 */ /* 0x000fea0003800000 */
.L_x_32:
[----:B------:R-:W-:-:S07]  /*3430*/  FADD.FTZ R8, R2, 2 ;  /* 0x4000000002087421 */ /* 0x000fce0000010000 */
.L_x_38:
[----:B------:R-:W-:-:S04]  /*3440*/  IMAD.MOV.U32 R5, RZ, RZ, 0x0 ;  /* 0x00000000ff057424 */ /* 0x000fc800078e00ff */
[----:B0-----:R-:W-:Y:S05]  /*3450*/  RET.REL.NODEC R4 `(_Z19init_kaiming_normaliiPf) ;  /* 0xffffffc804e87950 */ /* 0x001fea0003c3ffff */
.L_x_39:
        /* <DEDUP_REMOVED lines=10> */
.L_x_80:


//--------------------- .text._Z7softmaxiiPfS_    --------------------------
	.section	.text._Z7softmaxiiPfS_,"ax",@progbits
	.align	128
        .global         _Z7softmaxiiPfS_
        .type           _Z7softmaxiiPfS_,@function
        .size           _Z7softmaxiiPfS_,(.L_x_81 - _Z7softmaxiiPfS_)
        .other          _Z7softmaxiiPfS_,@"STO_CUDA_ENTRY STV_DEFAULT"
_Z7softmaxiiPfS_:
.text._Z7softmaxiiPfS_:
        /* <DEDUP_REMOVED lines=13> */
[----:B------:R-:W0:Y:S01]  /*00d0*/  LDCU.64 UR4, c[0x0][0x388] ;  /* 0x00007100ff0477ac */ /* 0x000e220008000a00 */
[----:B------:R-:W-:Y:S01]  /*00e0*/  IMAD R3, R3, UR6, RZ ;  /* 0x0000000603037c24 */ /* 0x000fe2000f8e02ff */
[----:B------:R-:W1:Y:S01]  /*00f0*/  LDCU.64 UR8, c[0x0][0x358] ;  /* 0x00006b00ff0877ac */ /* 0x000e620008000a00 */
[----:B0-----:R-:W-:Y:S02]  /*0100*/  MOV R12, UR4 ;  /* 0x00000004000c7c02 */ /* 0x001fe40008000f00 */
[----:B------:R-:W-:-:S03]  /*0110*/  MOV R13, UR5 ;  /* 0x00000005000d7c02 */ /* 0x000fc60008000f00 */
[----:B------:R-:W-:-:S06]  /*0120*/  IMAD.WIDE.U32 R6, R3, 0x4, R12 ;  /* 0x0000000403067825 */ /* 0x000fcc00078e000c */
[----:B-1----:R0:W5:Y:S01]  /*0130*/  LDG.E R6, desc[UR8][R6.64] ;  /* 0x0000000806067981 */ /* 0x002162000c1e1900 */
[----:B------:R-:W-:-:S09]  /*0140*/  UISETP.GE.AND UP0, UPT, UR6, 0x2, UPT ;  /* 0x000000020600788c */ /* 0x000fd2000bf06270 */
[----:B0-----:R-:W-:Y:S05]  /*0150*/  BRA.U !UP0, `(.L_x_40) ;  /* 0x0000000908247547 */ /* 0x001fea000b800000 */
[----:B------:R-:W-:Y:S02]  /*0160*/  UIADD3 UR5, UPT, UPT, UR6, -0x2, URZ ;  /* 0xfffffffe06057890 */ /* 0x000fe4000fffe0ff */
[----:B------:R-:W-:Y:S02]  /*0170*/  UIADD3 UR4, UPT, UPT, UR6, -0x1, URZ ;  /* 0xffffffff06047890 */ /* 0x000fe4000fffe0ff */
[----:B------:R-:W-:Y:S02]  /*0180*/  UISETP.GE.U32.AND UP0, UPT, UR5, 0xf, UPT ;  /* 0x0000000f0500788c */ /* 0x000fe4000bf06070 */
[----:B------:R-:W-:Y:S01]  /*0190*/  ULOP3.LUT UR7, UR4, 0xf, URZ, 0xc0, !UPT ;  /* 0x0000000f04077892 */ /* 0x000fe2000f8ec0ff */
[----:B------:R-:W-:-:S06]  /*01a0*/  UMOV UR5, 0x1 ;  /* 0x0000000100057882 */ /* 0x000fcc0000000000 */
[----:B------:R-:W-:Y:S05]  /*01b0*/  BRA.U !UP0, `(.L_x_41) ;  /* 0x0000000508087547 */ /* 0x000fea000b800000 */
[----:B------:R-:W0:Y:S01]  /*01c0*/  LDC.64 R12, c[0x0][0x388] ;  /* 0x0000e200ff0c7b82 */ /* 0x000e220000000a00 */
[----:B------:R-:W-:Y:S01]  /*01d0*/  ULOP3.LUT UR5, UR4, 0xfffffff0, URZ, 0xc0, !UPT ;  /* 0xfffffff004057892 */ /* 0x000fe2000f8ec0ff */
[----:B------:R-:W-:Y:S01]  /*01e0*/  MOV R4, R3 ;  /* 0x0000000300047202 */ /* 0x000fe20000000f00 */
[----:B------:R-:W-:Y:S02]  /*01f0*/  UMOV UR6, 0x8 ;  /* 0x0000000800067882 */ /* 0x000fe40000000000 */
[----:B------:R-:W-:-:S12]  /*0200*/  UIADD3 UR5, UPT, UPT, -UR5, URZ, URZ ;  /* 0x000000ff05057290 */ /* 0x000fd8000fffe1ff */
.L_x_42:
[C---:B------:R-:W-:Y:S02]  /*0210*/  IADD3 R11, PT, PT, R4.reuse, 0x1, RZ ;  /* 0x00000001040b7810 */ /* 0x040fe40007ffe0ff */
[C---:B------:R-:W-:Y:S02]  /*0220*/  IADD3 R17, PT, PT, R4.reuse, 0x2, RZ ;  /* 0x0000000204117810 */ /* 0x040fe40007ffe0ff */
[C---:B------:R-:W-:Y:S01]  /*0230*/  IADD3 R19, PT, PT, R4.reuse, 0x3, RZ ;  /* 0x0000000304137810 */ /* 0x040fe20007ffe0ff */
[----:B0-----:R-:W-:Y:S01]  /*0240*/  IMAD.WIDE.U32 R10, R11, 0x4, R12 ;  /* 0x000000040b0a7825 */ /* 0x001fe200078e000c */
[----:B------:R-:W-:-:S03]  /*0250*/  IADD3 R9, PT, PT, R4, 0x4, RZ ;  /* 0x0000000404097810 */ /* 0x000fc60007ffe0ff */
[--C-:B------:R-:W-:Y:S01]  /*0260*/  IMAD.WIDE.U32 R16, R17, 0x4, R12.reuse ;  /* 0x0000000411107825 */ /* 0x100fe200078e000c */
[C---:B------:R-:W-:Y:S01]  /*0270*/  IADD3 R21, PT, PT, R4.reuse, 0x5, RZ ;  /* 0x0000000504157810 */ /* 0x040fe20007ffe0ff */
[----:B------:R-:W2:Y:S01]  /*0280*/  LDG.E R5, desc[UR8][R10.64] ;  /* 0x000000080a057981 */ /* 0x000ea2000c1e1900 */
[C---:B------:R-:W-:Y:S01]  /*0290*/  IADD3 R23, PT, PT, R4.reuse, 0x6, RZ ;  /* 0x0000000604177810 */ /* 0x040fe20007ffe0ff */
[--C-:B------:R-:W-:Y:S01]  /*02a0*/  IMAD.WIDE.U32 R18, R19, 0x4, R12.reuse ;  /* 0x0000000413127825 */ /* 0x100fe200078e000c */
[C---:B------:R-:W-:Y:S01]  /*02b0*/  IADD3 R27, PT, PT, R4.reuse, 0x9, RZ ;  /* 0x00000009041b7810 */ /* 0x040fe20007ffe0ff */
[----:B------:R0:W2:Y:S01]  /*02c0*/  LDG.E R2, desc[UR8][R16.64] ;  /* 0x0000000810027981 */ /* 0x0000a2000c1e1900 */
[----:B------:R-:W-:Y:S01]  /*02d0*/  IADD3 R15, PT, PT, R4, 0x7, RZ ;  /* 0x00000007040f7810 */ /* 0x000fe20007ffe0ff */
[--C-:B------:R-:W-:Y:S02]  /*02e0*/  IMAD.WIDE.U32 R8, R9, 0x4, R12.reuse ;  /* 0x0000000409087825 */ /* 0x100fe400078e000c */
[----:B------:R1:W3:Y:S02]  /*02f0*/  LDG.E R7, desc[UR8][R18.64] ;  /* 0x0000000812077981 */ /* 0x0002e4000c1e1900 */
[----:B------:R-:W-:-:S02]  /*0300*/  IMAD.WIDE.U32 R20, R21, 0x4, R12 ;  /* 0x0000000415147825 */ /* 0x000fc400078e000c */
[----:B------:R-:W3:Y:S01]  /*0310*/  LDG.E R8, desc[UR8][R8.64] ;  /* 0x0000000808087981 */ /* 0x000ee2000c1e1900 */
[C---:B0-----:R-:W-:Y:S01]  /*0320*/  IADD3 R17, PT, PT, R4.reuse, 0x8, RZ ;  /* 0x0000000804117810 */ /* 0x041fe20007ffe0ff */
[--C-:B------:R-:W-:Y:S02]  /*0330*/  IMAD.WIDE.U32 R22, R23, 0x4, R12.reuse ;  /* 0x0000000417167825 */ /* 0x100fe400078e000c */
[----:B------:R0:W4:Y:S02]  /*0340*/  LDG.E R25, desc[UR8][R20.64] ;  /* 0x0000000814197981 */ /* 0x000124000c1e1900 */
[--C-:B-1----:R-:W-:Y:S01]  /*0350*/  IMAD.WIDE.U32 R18, R27, 0x4, R12.reuse ;  /* 0x000000041b127825 */ /* 0x102fe200078e000c */
[C---:B------:R-:W-:Y:S01]  /*0360*/  IADD3 R27, PT, PT, R4.reuse, 0xa, RZ ;  /* 0x0000000a041b7810 */ /* 0x040fe20007ffe0ff */
[----:B------:R1:W4:Y:S02]  /*0370*/  LDG.E R24, desc[UR8][R22.64] ;  /* 0x0000000816187981 */ /* 0x000324000c1e1900 */
[--C-:B------:R-:W-:Y:S01]  /*0380*/  IMAD.WIDE.U32 R14, R15, 0x4, R12.reuse ;  /* 0x000000040f0e7825 */ /* 0x100fe200078e000c */
[C---:B------:R-:W-:Y:S01]  /*0390*/  IADD3 R29, PT, PT, R4.reuse, 0xb, RZ ;  /* 0x0000000b041d7810 */ /* 0x040fe20007ffe0ff */
[----:B------:R1:W4:Y:S02]  /*03a0*/  LDG.E R9, desc[UR8][R18.64] ;  /* 0x0000000812097981 */ /* 0x000324000c1e1900 */
[--C-:B------:R-:W-:Y:S01]  /*03b0*/  IMAD.WIDE.U32 R16, R17, 0x4, R12.reuse ;  /* 0x0000000411107825 */ /* 0x100fe200078e000c */
[C---:B0-----:R-:W-:Y:S01]  /*03c0*/  IADD3 R21, PT, PT, R4.reuse, 0xe, RZ ;  /* 0x0000000e04157810 */ /* 0x041fe20007ffe0ff */
[----:B------:R0:W4:Y:S01]  /*03d0*/  LDG.E R11, desc[UR8][R14.64] ;  /* 0x000000080e0b7981 */ /* 0x000122000c1e1900 */
[----:B-1----:R-:W-:Y:S01]  /*03e0*/  IADD3 R23, PT, PT, R4, 0xc, RZ ;  /* 0x0000000c04177810 */ /* 0x002fe20007ffe0ff */
[----:B------:R-:W-:-:S02]  /*03f0*/  IMAD.WIDE.U32 R26, R27, 0x4, R12 ;  /* 0x000000041b1a7825 */ /* 0x000fc400078e000c */
[----:B------:R1:W4:Y:S02]  /*0400*/  LDG.E R10, desc[UR8][R16.64] ;  /* 0x00000008100a7981 */ /* 0x000324000c1e1900 */
[--C-:B------:R-:W-:Y:S01]  /*0410*/  IMAD.WIDE.U32 R28, R29, 0x4, R12.reuse ;  /* 0x000000041d1c7825 */ /* 0x100fe200078e000c */
[C---:B------:R-:W-:Y:S01]  /*0420*/  IADD3 R19, PT, PT, R4.reuse, 0xf, RZ ;  /* 0x0000000f04137810 */ /* 0x040fe20007ffe0ff */
[----:B------:R-:W4:Y:S01]  /*0430*/  LDG.E R26, desc[UR8][R26.64] ;  /* 0x000000081a1a7981 */ /* 0x000f22000c1e1900 */
[C---:B0-----:R-:W-:Y:S01]  /*0440*/  IADD3 R15, PT, PT, R4.reuse, 0xd, RZ ;  /* 0x0000000d040f7810 */ /* 0x041fe20007ffe0ff */
[--C-:B------:R-:W-:Y:S01]  /*0450*/  IMAD.WIDE.U32 R22, R23, 0x4, R12.reuse ;  /* 0x0000000417167825 */ /* 0x100fe200078e000c */
[----:B------:R-:W-:Y:S01]  /*0460*/  IADD3 R4, PT, PT, R4, 0x10, RZ ;  /* 0x0000001004047810 */ /* 0x000fe20007ffe0ff */
[----:B------:R-:W4:Y:S02]  /*0470*/  LDG.E R28, desc[UR8][R28.64] ;  /* 0x000000081c1c7981 */ /* 0x000f24000c1e1900 */
[----:B------:R-:W-:-:S02]  /*0480*/  IMAD.WIDE.U32 R14, R15, 0x4, R12 ;  /* 0x000000040f0e7825 */ /* 0x000fc400078e000c */
[----:B------:R-:W4:Y:S02]  /*0490*/  LDG.E R23, desc[UR8][R22.64] ;  /* 0x0000000816177981 */ /* 0x000f24000c1e1900 */
[--C-:B-1----:R-:W-:Y:S02]  /*04a0*/  IMAD.WIDE.U32 R16, R21, 0x4, R12.reuse ;  /* 0x0000000415107825 */ /* 0x102fe400078e000c */
[----:B------:R-:W4:Y:S02]  /*04b0*/  LDG.E R14, desc[UR8][R14.64] ;  /* 0x000000080e0e7981 */ /* 0x000f24000c1e1900 */
[--C-:B------:R-:W-:Y:S02]  /*04c0*/  IMAD.WIDE.U32 R18, R19, 0x4, R12.reuse ;  /* 0x0000000413127825 */ /* 0x100fe400078e000c */
[----:B------:R-:W4:Y:S02]  /*04d0*/  LDG.E R17, desc[UR8][R16.64] ;  /* 0x0000000810117981 */ /* 0x000f24000c1e1900 */
[----:B------:R-:W-:-:S02]  /*04e0*/  IMAD.WIDE.U32 R20, R4, 0x4, R12 ;  /* 0x0000000404147825 */ /* 0x000fc400078e000c */
[----:B------:R-:W4:Y:S04]  /*04f0*/  LDG.E R18, desc[UR8][R18.64] ;  /* 0x0000000812127981 */ /* 0x000f28000c1e1900 */
[----:B------:R-:W4:Y:S01]  /*0500*/  LDG.E R21, desc[UR8][R20.64] ;  /* 0x0000000814157981 */ /* 0x000f22000c1e1900 */
[----:B------:R-:W-:-:S04]  /*0510*/  UIADD3 UR5, UPT, UPT, UR5, 0x10, URZ ;  /* 0x0000001005057890 */ /* 0x000fc8000fffe0ff */
[----:B------:R-:W-:Y:S02]  /*0520*/  UISETP.NE.AND UP0, UPT, UR5, URZ, UPT ;  /* 0x000000ff0500728c */ /* 0x000fe4000bf05270 */
[----:B------:R-:W-:Y:S01]  /*0530*/  UIADD3 UR6, UPT, UPT, UR6, 0x10, URZ ;  /* 0x0000001006067890 */ /* 0x000fe2000fffe0ff */
[----:B--2--5:R-:W-:-:S04]  /*0540*/  FMNMX3 R2, R6, R5, R2, !PT ;  /* 0x0000000506027276 */ /* 0x024fc80007800002 */
[----:B---3--:R-:W-:-:S04]  /*0550*/  FMNMX3 R2, R2, R7, R8, !PT ;  /* 0x0000000702027276 */ /* 0x008fc80007800008 */
[----:B----4-:R-:W-:-:S04]  /*0560*/  FMNMX3 R2, R2, R25, R24, !PT ;  /* 0x0000001902027276 */ /* 0x010fc80007800018 */
[----:B------:R-:W-:-:S04]  /*0570*/  FMNMX3 R2, R2, R11, R10, !PT ;  /* 0x0000000b02027276 */ /* 0x000fc8000780000a */
[----:B------:R-:W-:-:S04]  /*0580*/  FMNMX3 R2, R2, R9, R26, !PT ;  /* 0x0000000902027276 */ /* 0x000fc8000780001a */
[----:B------:R-:W-:-:S04]  /*0590*/  FMNMX3 R2, R2, R28, R23, !PT ;  /* 0x0000001c02027276 */ /* 0x000fc80007800017 */
[----:B------:R-:W-:-:S04]  /*05a0*/  FMNMX3 R2, R2, R14, R17, !PT ;  /* 0x0000000e02027276 */ /* 0x000fc80007800011 */
[----:B------:R-:W-:Y:S01]  /*05b0*/  FMNMX3 R6, R2, R18, R21, !PT ;  /* 0x0000001202067276 */ /* 0x000fe20007800015 */
[----:B------:R-:W-:Y:S06]  /*05c0*/  BRA.U UP0, `(.L_x_42) ;  /* 0xfffffffd00107547 */ /* 0x000fec000b83ffff */
[----:B------:R-:W-:-:S12]  /*05d0*/  UIADD3 UR5, UPT, UPT, UR6, -0x7, URZ ;  /* 0xfffffff906057890 */ /* 0x000fd8000fffe0ff */
.L_x_41:
[----:B------:R-:W-:-:S09]  /*05e0*/  UISETP.NE.AND UP0, UPT, UR7, URZ, UPT ;  /* 0x000000ff0700728c */ /* 0x000fd2000bf05270 */
[----:B------:R-:W-:Y:S05]  /*05f0*/  BRA.U !UP0, `(.L_x_40) ;  /* 0x0000000108fc7547 */ /* 0x000fea000b800000 */
[----:B------:R-:W-:Y:S02]  /*0600*/  UISETP.GE.U32.AND UP0, UPT, UR7, 0x8, UPT ;  /* 0x000000080700788c */ /* 0x000fe4000bf06070 */
[----:B------:R-:W-:-:S04]  /*0610*/  ULOP3.LUT UR6, UR4, 0x7, URZ, 0xc0, !UPT ;  /* 0x0000000704067892 */ /* 0x000fc8000f8ec0ff */
[----:B------:R-:W-:-:S03]  /*0620*/  UISETP.NE.AND UP1, UPT, UR6, URZ, UPT ;  /* 0x000000ff0600728c */ /* 0x000fc6000bf25270 */
[----:B------:R-:W-:Y:S08]  /*0630*/  BRA.U !UP0, `(.L_x_43) ;  /* 0x0000000108747547 */ /* 0x000ff0000b800000 */
[----:B------:R-:W-:-:S04]  /*0640*/  IADD3 R7, PT, PT, R3, UR5, RZ ;  /* 0x0000000503077c10 */ /* 0x000fc8000fffe0ff */
[C---:B------:R-:W-:Y:S01]  /*0650*/  IADD3 R19, PT, PT, R7.reuse, 0x1, RZ ;  /* 0x0000000107137810 */ /* 0x040fe20007ffe0ff */
[C-C-:B------:R-:W-:Y:S01]  /*0660*/  IMAD.WIDE.U32 R16, R7.reuse, 0x4, R12.reuse ;  /* 0x0000000407107825 */ /* 0x140fe200078e000c */
[C---:B------:R-:W-:Y:S02]  /*0670*/  IADD3 R11, PT, PT, R7.reuse, 0x3, RZ ;  /* 0x00000003070b7810 */ /* 0x040fe40007ffe0ff */
[----:B------:R-:W-:Y:S01]  /*0680*/  IADD3 R21, PT, PT, R7, 0x2, RZ ;  /* 0x0000000207157810 */ /* 0x000fe20007ffe0ff */
[--C-:B------:R-:W-:Y:S01]  /*0690*/  IMAD.WIDE.U32 R18, R19, 0x4, R12.reuse ;  /* 0x0000000413127825 */ /* 0x100fe200078e000c */
[C---:B------:R-:W-:Y:S01]  /*06a0*/  IADD3 R15, PT, PT, R7.reuse, 0x4, RZ ;  /* 0x00000004070f7810 */ /* 0x040fe20007ffe0ff */
[----:B------:R0:W2:Y:S01]  /*06b0*/  LDG.E R5, desc[UR8][R16.64] ;  /* 0x0000000810057981 */ /* 0x0000a2000c1e1900 */
[----:B------:R-:W-:Y:S01]  /*06c0*/  IADD3 R9, PT, PT, R7, 0x5, RZ ;  /* 0x0000000507097810 */ /* 0x000fe20007ffe0ff */
[--C-:B------:R-:W-:Y:S01]  /*06d0*/  IMAD.WIDE.U32 R10, R11, 0x4, R12.reuse ;  /* 0x000000040b0a7825 */ /* 0x100fe200078e000c */
[----:B------:R-:W-:Y:S01]  /*06e0*/  IADD3 R23, PT, PT, R7, 0x6, RZ ;  /* 0x0000000607177810 */ /* 0x000fe20007ffe0ff */
[----:B------:R1:W2:Y:S02]  /*06f0*/  LDG.E R2, desc[UR8][R18.64] ;  /* 0x0000000812027981 */ /* 0x0002a4000c1e1900 */
[--C-:B------:R-:W-:Y:S01]  /*0700*/  IMAD.WIDE.U32 R20, R21, 0x4, R12.reuse ;  /* 0x0000000415147825 */ /* 0x100fe200078e000c */
[----:B------:R-:W-:Y:S01]  /*0710*/  IADD3 R7, PT, PT, R7, 0x7, RZ ;  /* 0x0000000707077810 */ /* 0x000fe20007ffe0ff */
[----:B------:R-:W3:Y:S02]  /*0720*/  LDG.E R10, desc[UR8][R10.64] ;  /* 0x000000080a0a7981 */ /* 0x000ee4000c1e1900 */
[----:B------:R-:W-:-:S02]  /*0730*/  IMAD.WIDE.U32 R14, R15, 0x4, R12 ;  /* 0x000000040f0e7825 */ /* 0x000fc400078e000c */
[----:B------:R-:W3:Y:S02]  /*0740*/  LDG.E R4, desc[UR8][R20.64] ;  /* 0x0000000814047981 */ /* 0x000ee4000c1e1900 */
[--C-:B------:R-:W-:Y:S02]  /*0750*/  IMAD.WIDE.U32 R8, R9, 0x4, R12.reuse ;  /* 0x0000000409087825 */ /* 0x100fe400078e000c */
[----:B------:R-:W4:Y:S02]  /*0760*/  LDG.E R15, desc[UR8][R14.64] ;  /* 0x000000080e0f7981 */ /* 0x000f24000c1e1900 */
[--C-:B0-----:R-:W-:Y:S02]  /*0770*/  IMAD.WIDE.U32 R16, R23, 0x4, R12.reuse ;  /* 0x0000000417107825 */ /* 0x101fe400078e000c */
[----:B------:R-:W4:Y:S02]  /*0780*/  LDG.E R8, desc[UR8][R8.64] ;  /* 0x0000000808087981 */ /* 0x000f24000c1e1900 */
[----:B-1----:R-:W-:-:S02]  /*0790*/  IMAD.WIDE.U32 R18, R7, 0x4, R12 ;  /* 0x0000000407127825 */ /* 0x002fc400078e000c */
[----:B------:R-:W4:Y:S04]  /*07a0*/  LDG.E R17, desc[UR8][R16.64] ;  /* 0x0000000810117981 */ /* 0x000f28000c1e1900 */
[----:B------:R-:W4:Y:S01]  /*07b0*/  LDG.E R18, desc[UR8][R18.64] ;  /* 0x0000000812127981 */ /* 0x000f22000c1e1900 */
[----:B------:R-:W-:Y:S01]  /*07c0*/  UIADD3 UR5, UPT, UPT, UR5, 0x8, URZ ;  /* 0x0000000805057890 */ /* 0x000fe2000fffe0ff */
[----:B--2--5:R-:W-:-:S04]  /*07d0*/  FMNMX3 R5, R6, R5, R2, !PT ;  /* 0x0000000506057276 */ /* 0x024fc80007800002 */
[----:B---3--:R-:W-:-:S04]  /*07e0*/  FMNMX3 R4, R5, R4, R10, !PT ;  /* 0x0000000405047276 */ /* 0x008fc8000780000a */
[----:B----4-:R-:W-:-:S04]  /*07f0*/  FMNMX3 R4, R4, R15, R8, !PT ;  /* 0x0000000f04047276 */ /* 0x010fc80007800008 */
[----:B------:R-:W-:-:S07]  /*0800*/  FMNMX3 R6, R4, R17, R18, !PT ;  /* 0x0000001104067276 */ /* 0x000fce0007800012 */
.L_x_43:
        /* <DEDUP_REMOVED lines=10> */
[--C-:B------:R-:W-:Y:S02]  /*08b0*/  IMAD.WIDE.U32 R8, R9, 0x4, R12.reuse ;  /* 0x0000000409087825 */ /* 0x100fe400078e000c */
[----:B------:R-:W2:Y:S02]  /*08c0*/  LDG.E R5, desc[UR8][R4.64] ;  /* 0x0000000804057981 */ /* 0x000ea4000c1e1900 */
[--C-:B------:R-:W-:Y:S02]  /*08d0*/  IMAD.WIDE.U32 R10, R11, 0x4, R12.reuse ;  /* 0x000000040b0a7825 */ /* 0x100fe400078e000c */
[----:B------:R-:W2:Y:S02]  /*08e0*/  LDG.E R8, desc[UR8][R8.64] ;  /* 0x0000000808087981 */ /* 0x000ea4000c1e1900 */
[----:B------:R-:W-:-:S02]  /*08f0*/  IMAD.WIDE.U32 R14, R15, 0x4, R12 ;  /* 0x000000040f0e7825 */ /* 0x000fc400078e000c */
[----:B------:R-:W3:Y:S04]  /*0900*/  LDG.E R11, desc[UR8][R10.64] ;  /* 0x000000080a0b7981 */ /* 0x000ee8000c1e1900 */
[----:B------:R-:W3:Y:S01]  /*0910*/  LDG.E R14, desc[UR8][R14.64] ;  /* 0x000000080e0e7981 */ /* 0x000ee2000c1e1900 */
[----:B------:R-:W-:Y:S01]  /*0920*/  UIADD3 UR5, UPT, UPT, UR5, 0x4, URZ ;  /* 0x0000000405057890 */ /* 0x000fe2000fffe0ff */
[----:B--2--5:R-:W-:-:S04]  /*0930*/  FMNMX3 R6, R6, R5, R8, !PT ;  /* 0x0000000506067276 */ /* 0x024fc80007800008 */
[----:B---3--:R-:W-:-:S07]  /*0940*/  FMNMX3 R6, R6, R11, R14, !PT ;  /* 0x0000000b06067276 */ /* 0x008fce000780000e */
.L_x_44:
[----:B------:R-:W-:Y:S05]  /*0950*/  BRA.U !UP1, `(.L_x_40) ;  /* 0x0000000109247547 */ /* 0x000fea000b800000 */
[----:B------:R-:W-:Y:S01]  /*0960*/  IADD3 R7, PT, PT, R3, UR5, RZ ;  /* 0x0000000503077c10 */ /* 0x000fe2000fffe0ff */
[----:B------:R-:W-:-:S12]  /*0970*/  UIADD3 UR4, UPT, UPT, -UR4, URZ, URZ ;  /* 0x000000ff04047290 */ /* 0x000fd8000fffe1ff */
.L_x_45:
[----:B------:R-:W-:-:S06]  /*0980*/  IMAD.WIDE.U32 R4, R7, 0x4, R12 ;  /* 0x0000000407047825 */ /* 0x000fcc00078e000c */
[----:B------:R-:W2:Y:S01]  /*0990*/  LDG.E R5, desc[UR8][R4.64] ;  /* 0x0000000804057981 */ /* 0x000ea2000c1e1900 */
[----:B------:R-:W-:Y:S01]  /*09a0*/  UIADD3 UR4, UPT, UPT, UR4, 0x1, URZ ;  /* 0x0000000104047890 */ /* 0x000fe2000fffe0ff */
[----:B------:R-:W-:-:S03]  /*09b0*/  IADD3 R7, PT, PT, R7, 0x1, RZ ;  /* 0x0000000107077810 */ /* 0x000fc60007ffe0ff */
[----:B------:R-:W-:Y:S01]  /*09c0*/  UISETP.NE.AND UP0, UPT, UR4, URZ, UPT ;  /* 0x000000ff0400728c */ /* 0x000fe2000bf05270 */
[----:B--2--5:R-:W-:-:S08]  /*09d0*/  FMNMX R6, R5, R6, !PT ;  /* 0x0000000605067209 */ /* 0x024fd00007800000 */
[----:B------:R-:W-:Y:S05]  /*09e0*/  BRA.U UP0, `(.L_x_45) ;  /* 0xfffffffd00e47547 */ /* 0x000fea000b83ffff */
.L_x_40:
[----:B------:R-:W0:Y:S01]  /*09f0*/  LDCU UR5, c[0x0][0x380] ;  /* 0x00007000ff0577ac */ /* 0x000e220008000800 */
[----:B------:R-:W-:Y:S01]  /*0a00*/  HFMA2 R5, -RZ, RZ, 0, 0 ;  /* 0x00000000ff057431 */ /* 0x000fe200000001ff */
[----:B0-----:R-:W-:-:S09]  /*0a10*/  UISETP.GE.AND UP0, UPT, UR5, 0x1, UPT ;  /* 0x000000010500788c */ /* 0x001fd2000bf06270 */
[----:B------:R-:W-:Y:S05]  /*0a20*/  BRA.U !UP0, `(.L_x_46) ;  /* 0x0000000d08587547 */ /* 0x000fea000b800000 */
[----:B------:R-:W-:Y:S01]  /*0a30*/  UISETP.GE.U32.AND UP1, UPT, UR5, 0x8, UPT ;  /* 0x000000080500788c */ /* 0x000fe2000bf26070 */
[----:B------:R-:W-:Y:S01]  /*0a40*/  MOV R5, RZ ;  /* 0x000000ff00057202 */ /* 0x000fe20000000f00 */
[----:B------:R-:W-:Y:S01]  /*0a50*/  ULOP3.LUT UR6, UR5, 0x7, URZ, 0xc0, !UPT ;  /* 0x0000000705067892 */ /* 0x000fe2000f8ec0ff */
[----:B------:R-:W-:-:S03]  /*0a60*/  UMOV UR4, URZ ;  /* 0x000000ff00047c82 */ /* 0x000fc60008000000 */
[----:B------:R-:W-:-:S03]  /*0a70*/  UISETP.NE.AND UP0, UPT, UR6, URZ, UPT ;  /* 0x000000ff0600728c */ /* 0x000fc6000bf05270 */
[----:B------:R-:W-:Y:S08]  /*0a80*/  BRA.U !UP1, `(.L_x_47) ;  /* 0x0000000509a47547 */ /* 0x000ff0000b800000 */
[----:B------:R-:W-:Y:S01]  /*0a90*/  ULOP3.LUT UR4, UR5, 0x7ffffff8, URZ, 0xc0, !UPT ;  /* 0x7ffffff805047892 */ /* 0x000fe2000f8ec0ff */
[----:B------:R-:W-:Y:S02]  /*0aa0*/  IADD3 R7, PT, PT, R3, 0x3, RZ ;  /* 0x0000000303077810 */ /* 0x000fe40007ffe0ff */
[----:B------:R-:W-:Y:S01]  /*0ab0*/  MOV R5, RZ ;  /* 0x000000ff00057202 */ /* 0x000fe20000000f00 */
[----:B------:R-:W-:-:S12]  /*0ac0*/  UIADD3 UR7, UPT, UPT, -UR4, URZ, URZ ;  /* 0x000000ff04077290 */ /* 0x000fd8000fffe1ff */
.L_x_48:
[C---:B------:R-:W-:Y:S01]  /*0ad0*/  IADD3 R9, PT, PT, R7.reuse, -0x3, RZ ;  /* 0xfffffffd07097810 */ /* 0x040fe20007ffe0ff */
[----:B------:R-:W-:-:S04]  /*0ae0*/  IMAD.WIDE.U32 R14, R7, 0x4, R12 ;  /* 0x00000004070e7825 */ /* 0x000fc800078e000c */
[----:B------:R-:W-:Y:S01]  /*0af0*/  IMAD.WIDE.U32 R8, R9, 0x4, R12 ;  /* 0x0000000409087825 */ /* 0x000fe200078e000c */
[----:B------:R0:W2:Y:S01]  /*0b00*/  LDG.E R21, desc[UR8][R14.64] ;  /* 0x000000080e157981 */ /* 0x0000a2000c1e1900 */
[----:B------:R-:W-:-:S03]  /*0b10*/  IADD3 R11, PT, PT, R7, -0x2, RZ ;  /* 0xfffffffe070b7810 */ /* 0x000fc60007ffe0ff */
[----:B------:R-:W3:Y:S01]  /*0b20*/  LDG.E R27, desc[UR8][R8.64] ;  /* 0x00000008081b7981 */ /* 0x000ee2000c1e1900 */
[----:B------:R-:W-:Y:S01]  /*0b30*/  IADD3 R23, PT, PT, R7, -0x1, RZ ;  /* 0xffffffff07177810 */ /* 0x000fe20007ffe0ff */
[----:B------:R-:W-:Y:S01]  /*0b40*/  IMAD.WIDE.U32 R10, R11, 0x4, R12 ;  /* 0x000000040b0a7825 */ /* 0x000fe200078e000c */
[----:B------:R-:W-:-:S03]  /*0b50*/  IADD3 R19, PT, PT, R7, 0x1, RZ ;  /* 0x0000000107137810 */ /* 0x000fc60007ffe0ff */
[--C-:B------:R-:W-:Y:S01]  /*0b60*/  IMAD.WIDE.U32 R22, R23, 0x4, R12.reuse ;  /* 0x0000000417167825 */ /* 0x100fe200078e000c */
[----:B------:R1:W4:Y:S01]  /*0b70*/  LDG.E R25, desc[UR8][R10.64] ;  /* 0x000000080a197981 */ /* 0x000322000c1e1900 */
[----:B------:R-:W-:Y:S02]  /*0b80*/  IADD3 R17, PT, PT, R7, 0x2, RZ ;  /* 0x0000000207117810 */ /* 0x000fe40007ffe0ff */
[--C-:B------:R-:W-:Y:S02]  /*0b90*/  IMAD.WIDE.U32 R18, R19, 0x4, R12.reuse ;  /* 0x0000000413127825 */ /* 0x100fe400078e000c */
[----:B------:R-:W4:Y:S02]  /*0ba0*/  LDG.E R23, desc[UR8][R22.64] ;  /* 0x0000000816177981 */ /* 0x000f24000c1e1900 */
[----:B------:R-:W-:Y:S02]  /*0bb0*/  IMAD.WIDE.U32 R16, R17, 0x4, R12 ;  /* 0x0000000411107825 */ /* 0x000fe400078e000c */
[----:B------:R4:W4:Y:S01]  /*0bc0*/  LDG.E R19, desc[UR8][R18.64] ;  /* 0x0000000812137981 */ /* 0x000922000c1e1900 */
[----:B------:R-:W-:-:S03]  /*0bd0*/  IADD3 R29, PT, PT, R7, 0x3, RZ ;  /* 0x00000003071d7810 */ /* 0x000fc60007ffe0ff */
[----:B------:R-:W4:Y:S01]  /*0be0*/  LDG.E R17, desc[UR8][R16.64] ;  /* 0x0000000810117981 */ /* 0x000f22000c1e1900 */
[----:B0-----:R-:W-:Y:S01]  /*0bf0*/  IADD3 R15, PT, PT, R7, 0x4, RZ ;  /* 0x00000004070f7810 */ /* 0x001fe20007ffe0ff */
[----:B------:R-:W-:-:S04]  /*0c00*/  IMAD.WIDE.U32 R28, R29, 0x4, R12 ;  /* 0x000000041d1c7825 */ /* 0x000fc800078e000c */
[----:B------:R-:W-:Y:S01]  /*0c10*/  IMAD.WIDE.U32 R14, R15, 0x4, R12 ;  /* 0x000000040f0e7825 */ /* 0x000fe200078e000c */
[----:B------:R-:W4:Y:S04]  /*0c20*/  LDG.E R9, desc[UR8][R28.64] ;  /* 0x000000081c097981 */ /* 0x000f28000c1e1900 */
[----:B------:R0:W4:Y:S01]  /*0c30*/  LDG.E R11, desc[UR8][R14.64] ;  /* 0x000000080e0b7981 */ /* 0x000122000c1e1900 */
[----:B------:R-:W-:Y:S01]  /*0c40*/  HFMA2 R2, -RZ, RZ, 0.96630859375, -0.0022525787353515625 ;  /* 0x3bbb989dff027431 */ /* 0x000fe200000001ff */
[----:B-1----:R-:W-:Y:S01]  /*0c50*/  MOV R10, 0x437c0000 ;  /* 0x437c0000000a7802 */ /* 0x002fe20000000f00 */
[----:B------:R-:W-:Y:S01]  /*0c60*/  UIADD3 UR7, UPT, UPT, UR7, 0x8, URZ ;  /* 0x0000000807077890 */ /* 0x000fe2000fffe0ff */
[----:B------:R-:W-:-:S03]  /*0c70*/  IADD3 R7, PT, PT, R7, 0x8, RZ ;  /* 0x0000000807077810 */ /* 0x000fc60007ffe0ff */
[----:B------:R-:W-:Y:S01]  /*0c80*/  UISETP.NE.AND UP1, UPT, UR7, URZ, UPT ;  /* 0x000000ff0700728c */ /* 0x000fe2000bf25270 */
[--C-:B--2--5:R-:W-:Y:S01]  /*0c90*/  FADD R21, R21, -R6.reuse ;  /* 0x8000000615157221 */ /* 0x124fe20000000000 */
[----:B---3--:R-:W-:-:S03]  /*0ca0*/  FADD R27, R27, -R6 ;  /* 0x800000061b1b7221 */ /* 0x008fc60000000000 */
[-C--:B------:R-:W-:Y:S01]  /*0cb0*/  FFMA.SAT R8, R21, R2.reuse, 0.5 ;  /* 0x3f00000015087423 */ /* 0x080fe20000002002 */
[----:B------:R-:W-:-:S03]  /*0cc0*/  FFMA.SAT R4, R27, R2, 0.5 ;  /* 0x3f0000001b047423 */ /* 0x000fc60000002002 */
[-C--:B------:R-:W-:Y:S01]  /*0cd0*/  FFMA.RM R8, R8, R10.reuse, 12582913 ;  /* 0x4b40000108087423 */ /* 0x080fe2000000400a */
[----:B----4-:R-:W-:Y:S01]  /*0ce0*/  FADD R25, R25, -R6 ;  /* 0x8000000619197221 */ /* 0x010fe20000000000 */
[----:B------:R-:W-:Y:S02]  /*0cf0*/  FFMA.RM R4, R4, R10, 12582913 ;  /* 0x4b40000104047423 */ /* 0x000fe4000000400a */
[C---:B------:R-:W-:Y:S01]  /*0d00*/  FADD R18, R8.reuse, -12583039 ;  /* 0xcb40007f08127421 */ /* 0x040fe20000000000 */
[----:B------:R-:W-:Y:S01]  /*0d10*/  SHF.L.U32 R8, R8, 0x17, RZ ;  /* 0x0000001708087819 */ /* 0x000fe200000006ff */
[----:B0-----:R-:W-:Y:S01]  /*0d20*/  FFMA.SAT R15, R25, R2, 0.5 ;  /* 0x3f000000190f7423 */ /* 0x001fe20000002002 */
[----:B------:R-:W-:Y:S01]  /*0d30*/  FADD R16, R4, -12583039 ;  /* 0xcb40007f04107421 */ /* 0x000fe20000000000 */
[----:B------:R-:W-:Y:S01]  /*0d40*/  FFMA R18, R21, 1.4426950216293334961, -R18 ;  /* 0x3fb8aa3b15127823 */ /* 0x000fe20000000812 */
[----:B------:R-:W-:Y:S01]  /*0d50*/  FADD R23, R23, -R6 ;  /* 0x8000000617177221 */ /* 0x000fe20000000000 */
[----:B------:R-:W-:Y:S01]  /*0d60*/  FFMA.RM R14, R15, R10, 12582913 ;  /* 0x4b4000010f0e7423 */ /* 0x000fe2000000400a */
[----:B------:R-:W-:Y:S01]  /*0d70*/  FFMA R16, R27, 1.4426950216293334961, -R16 ;  /* 0x3fb8aa3b1b107823 */ /* 0x000fe20000000810 */
[----:B------:R-:W-:Y:S01]  /*0d80*/  FFMA R24, R21, 1.925963033500011079e-08, R18 ;  /* 0x32a5706015187823 */ /* 0x000fe20000000012 */
[----:B------:R-:W-:Y:S01]  /*0d90*/  FFMA.SAT R29, R23, R2, 0.5 ;  /* 0x3f000000171d7423 */ /* 0x000fe20000002002 */
[C---:B------:R-:W-:Y:S01]  /*0da0*/  FADD R20, R14.reuse, -12583039 ;  /* 0xcb40007f0e147421 */ /* 0x040fe20000000000 */
[----:B------:R-:W-:Y:S01]  /*0db0*/  FFMA R18, R27, 1.925963033500011079e-08, R16 ;  /* 0x32a570601b127823 */ /* 0x000fe20000000010 */
[--C-:B------:R-:W-:Y:S01]  /*0dc0*/  FADD R27, R19, -R6.reuse ;  /* 0x80000006131b7221 */ /* 0x100fe20000000000 */
[----:B------:R-:W-:Y:S01]  /*0dd0*/  FFMA.RM R15, R29, R10, 12582913 ;  /* 0x4b4000011d0f7423 */ /* 0x000fe2000000400a */
[----:B------:R-:W-:Y:S01]  /*0de0*/  FADD R21, R17, -R6 ;  /* 0x8000000611157221 */ /* 0x000fe20000000000 */
[----:B------:R-:W-:Y:S01]  /*0df0*/  FFMA R20, R25, 1.4426950216293334961, -R20 ;  /* 0x3fb8aa3b19147823 */ /* 0x000fe20000000814 */
[-C--:B------:R-:W-:Y:S01]  /*0e00*/  FFMA.SAT R17, R27, R2.reuse, 0.5 ;  /* 0x3f0000001b117423 */ /* 0x080fe20000002002 */
[----:B------:R-:W-:Y:S01]  /*0e10*/  FADD R22, R15, -12583039 ;  /* 0xcb40007f0f167421 */ /* 0x000fe20000000000 */
[----:B------:R-:W-:Y:S01]  /*0e20*/  FFMA.SAT R19, R21, R2, 0.5 ;  /* 0x3f00000015137423 */ /* 0x000fe20000002002 */
[----:B------:R-:W0:Y:S01]  /*0e30*/  MUFU.EX2 R18, R18 ;  /* 0x0000001200127308 */ /* 0x000e220000000800 */
[-C--:B------:R-:W-:Y:S01]  /*0e40*/  FFMA.RM R17, R17, R10.reuse, 12582913 ;  /* 0x4b40000111117423 */ /* 0x080fe2000000400a */
[----:B------:R-:W-:Y:S01]  /*0e50*/  FFMA R22, R23, 1.4426950216293334961, -R22 ;  /* 0x3fb8aa3b17167823 */ /* 0x000fe20000000816 */
[----:B------:R-:W-:Y:S01]  /*0e60*/  FFMA R20, R25, 1.925963033500011079e-08, R20 ;  /* 0x32a5706019147823 */ /* 0x000fe20000000014 */
[----:B------:R-:W-:Y:S01]  /*0e70*/  FFMA.RM R19, R19, R10, 12582913 ;  /* 0x4b40000113137423 */ /* 0x000fe2000000400a */
[----:B------:R-:W-:Y:S01]  /*0e80*/  FADD R9, R9, -R6 ;  /* 0x8000000609097221 */ /* 0x000fe20000000000 */
[----:B------:R-:W-:Y:S01]  /*0e90*/  FFMA R22, R23, 1.925963033500011079e-08, R22 ;  /* 0x32a5706017167823 */ /* 0x000fe20000000016 */
[----:B------:R-:W-:Y:S01]  /*0ea0*/  FADD R11, R11, -R6 ;  /* 0x800000060b0b7221 */ /* 0x000fe20000000000 */
[----:B------:R1:W-:Y:S01]  /*0eb0*/  MUFU.EX2 R16, R24 ;  /* 0x0000001800107308 */ /* 0x0003e20000000800 */
[----:B------:R-:W-:Y:S01]  /*0ec0*/  FADD R26, R19, -12583039 ;  /* 0xcb40007f131a7421 */ /* 0x000fe20000000000 */
[-C--:B------:R-:W-:Y:S01]  /*0ed0*/  FFMA.SAT R25, R9, R2.reuse, 0.5 ;  /* 0x3f00000009197423 */ /* 0x080fe20000002002 */
[----:B------:R-:W-:Y:S01]  /*0ee0*/  FFMA.SAT R29, R11, R2, 0.5 ;  /* 0x3f0000000b1d7423 */ /* 0x000fe20000002002 */
[----:B------:R-:W-:Y:S01]  /*0ef0*/  SHF.L.U32 R14, R14, 0x17, RZ ;  /* 0x000000170e0e7819 */ /* 0x000fe200000006ff */
[----:B------:R-:W-:Y:S01]  /*0f00*/  FFMA R26, R21, 1.4426950216293334961, -R26 ;  /* 0x3fb8aa3b151a7823 */ /* 0x000fe2000000081a */
[-C--:B------:R-:W-:Y:S01]  /*0f10*/  FFMA.RM R2, R25, R10.reuse, 12582913 ;  /* 0x4b40000119027423 */ /* 0x080fe2000000400a */
[----:B------:R-:W-:Y:S01]  /*0f20*/  FFMA.RM R10, R29, R10, 12582913 ;  /* 0x4b4000011d0a7423 */ /* 0x000fe2000000400a */
[----:B------:R-:W2:Y:S01]  /*0f30*/  MUFU.EX2 R20, R20 ;  /* 0x0000001400147308 */ /* 0x000ea20000000800 */
[----:B-1----:R-:W-:Y:S01]  /*0f40*/  FADD R24, R17, -12583039 ;  /* 0xcb40007f11187421 */ /* 0x002fe20000000000 */
[----:B------:R-:W-:Y:S01]  /*0f50*/  FFMA R23, R21, 1.925963033500011079e-08, R26 ;  /* 0x32a5706015177823 */ /* 0x000fe2000000001a */
[----:B------:R-:W-:Y:S01]  /*0f60*/  FADD R26, R2, -12583039 ;  /* 0xcb40007f021a7421 */ /* 0x000fe20000000000 */
[----:B------:R-:W-:Y:S01]  /*0f70*/  SHF.L.U32 R17, R17, 0x17, RZ ;  /* 0x0000001711117819 */ /* 0x000fe200000006ff */
[----:B------:R-:W-:-:S02]  /*0f80*/  FFMA R24, R27, 1.4426950216293334961, -R24 ;  /* 0x3fb8aa3b1b187823 */ /* 0x000fc40000000818 */
[----:B------:R-:W-:Y:S01]  /*0f90*/  FFMA R26, R9, 1.4426950216293334961, -R26 ;  /* 0x3fb8aa3b091a7823 */ /* 0x000fe2000000081a */
[----:B------:R-:W1:Y:S01]  /*0fa0*/  MUFU.EX2 R22, R22 ;  /* 0x0000001600167308 */ /* 0x000e620000000800 */
[----:B------:R-:W-:Y:S01]  /*0fb0*/  FFMA R27, R27, 1.925963033500011079e-08, R24 ;  /* 0x32a570601b1b7823 */ /* 0x000fe20000000018 */
[----:B------:R-:W-:Y:S01]  /*0fc0*/  SHF.L.U32 R24, R4, 0x17, RZ ;  /* 0x0000001704187819 */ /* 0x000fe200000006ff */
[----:B------:R-:W-:-:S04]  /*0fd0*/  FFMA R26, R9, 1.925963033500011079e-08, R26 ;  /* 0x32a57060091a7823 */ /* 0x000fc8000000001a */
[----:B0-----:R-:W-:Y:S01]  /*0fe0*/  FFMA R5, R24, R18, R5 ;  /* 0x0000001218057223 */ /* 0x001fe20000000005 */
[----:B------:R-:W-:Y:S01]  /*0ff0*/  FADD R24, R10, -12583039 ;  /* 0xcb40007f0a187421 */ /* 0x000fe20000000000 */
[----:B------:R-:W0:Y:S01]  /*1000*/  MUFU.EX2 R21, R27 ;  /* 0x0000001b00157308 */ /* 0x000e220000000800 */
[----:B------:R-:W-:Y:S01]  /*1010*/  SHF.L.U32 R18, R15, 0x17, RZ ;  /* 0x000000170f127819 */ /* 0x000fe200000006ff */
[----:B--2---:R-:W-:Y:S01]  /*1020*/  FFMA R9, R14, R20, R5 ;  /* 0x000000140e097223 */ /* 0x004fe20000000005 */
[----:B------:R-:W-:Y:S01]  /*1030*/  FFMA R24, R11, 1.4426950216293334961, -R24 ;  /* 0x3fb8aa3b0b187823 */ /* 0x000fe20000000818 */
[----:B------:R-:W-:Y:S02]  /*1040*/  SHF.L.U32 R14, R19, 0x17, RZ ;  /* 0x00000017130e7819 */ /* 0x000fe400000006ff */
[----:B------:R-:W-:Y:S01]  /*1050*/  SHF.L.U32 R10, R10, 0x17, RZ ;  /* 0x000000170a0a7819 */ /* 0x000fe200000006ff */
[----:B------:R-:W-:Y:S01]  /*1060*/  FFMA R24, R11, 1.925963033500011079e-08, R24 ;  /* 0x32a570600b187823 */ /* 0x000fe20000000018 */
[----:B------:R-:W2:Y:S01]  /*1070*/  MUFU.EX2 R4, R23 ;  /* 0x0000001700047308 */ /* 0x000ea20000000800 */
[----:B-1----:R-:W-:-:S04]  /*1080*/  FFMA R9, R18, R22, R9 ;  /* 0x0000001612097223 */ /* 0x002fc80000000009 */
[----:B------:R-:W-:Y:S01]  /*1090*/  FFMA R8, R8, R16, R9 ;  /* 0x0000001008087223 */ /* 0x000fe20000000009 */
[----:B------:R-:W-:Y:S02]  /*10a0*/  SHF.L.U32 R9, R2, 0x17, RZ ;  /* 0x0000001702097819 */ /* 0x000fe400000006ff */
[----:B------:R-:W1:Y:S01]  /*10b0*/  MUFU.EX2 R5, R26 ;  /* 0x0000001a00057308 */ /* 0x000e620000000800 */
[----:B0-----:R-:W-:-:S07]  /*10c0*/  FFMA R17, R17, R21, R8 ;  /* 0x0000001511117223 */ /* 0x001fce0000000008 */
[----:B------:R-:W0:Y:S01]  /*10d0*/  MUFU.EX2 R24, R24 ;  /* 0x0000001800187308 */ /* 0x000e220000000800 */
[----:B--2---:R-:W-:-:S04]  /*10e0*/  FFMA R4, R14, R4, R17 ;  /* 0x000000040e047223 */ /* 0x004fc80000000011 */
[----:B-1----:R-:W-:-:S04]  /*10f0*/  FFMA R5, R9, R5, R4 ;  /* 0x0000000509057223 */ /* 0x002fc80000000004 */
[----:B0-----:R-:W-:Y:S01]  /*1100*/  FFMA R5, R10, R24, R5 ;  /* 0x000000180a057223 */ /* 0x001fe20000000005 */
[----:B------:R-:W-:Y:S06]  /*1110*/  BRA.U UP1, `(.L_x_48) ;  /* 0xfffffff9016c7547 */ /* 0x000fec000b83ffff */
.L_x_47:
[----:B------:R-:W-:Y:S05]  /*1120*/  BRA.U !UP0, `(.L_x_46) ;  /* 0x0000000508987547 */ /* 0x000fea000b800000 */
[----:B------:R-:W-:Y:S02]  /*1130*/  UISETP.GE.U32.AND UP0, UPT, UR6, 0x4, UPT ;  /* 0x000000040600788c */ /* 0x000fe4000bf06070 */
[----:B------:R-:W-:-:S04]  /*1140*/  ULOP3.LUT UR7, UR5, 0x3, URZ, 0xc0, !UPT ;  /* 0x0000000305077892 */ /* 0x000fc8000f8ec0ff */
[----:B------:R-:W-:-:S03]  /*1150*/  UISETP.NE.AND UP1, UPT, UR7, URZ, UPT ;  /* 0x000000ff0700728c */ /* 0x000fc6000bf25270 */
[----:B------:R-:W-:Y:S08]  /*1160*/  BRA.U !UP0, `(.L_x_49) ;  /* 0x0000000108cc7547 */ /* 0x000ff0000b800000 */
[----:B------:R-:W-:-:S04]  /*1170*/  IADD3 R7, PT, PT, R3, UR4, RZ ;  /* 0x0000000403077c10 */ /* 0x000fc8000fffe0ff */
[C---:B------:R-:W-:Y:S01]  /*1180*/  IADD3 R11, PT, PT, R7.reuse, 0x1, RZ ;  /* 0x00000001070b7810 */ /* 0x040fe20007ffe0ff */
[C---:B------:R-:W-:Y:S01]  /*1190*/  IMAD.WIDE.U32 R8, R7.reuse, 0x4, R12 ;  /* 0x0000000407087825 */ /* 0x040fe200078e000c */
[----:B------:R-:W-:-:S05]  /*11a0*/  IADD3 R15, PT, PT, R7, 0x2, RZ ;  /* 0x00000002070f7810 */ /* 0x000fca0007ffe0ff */
[----:B------:R-:W2:Y:S01]  /*11b0*/  LDG.E R9, desc[UR8][R8.64] ;  /* 0x0000000808097981 */ /* 0x000ea2000c1e1900 */
[----:B------:R-:W-:Y:S01]  /*11c0*/  IMAD.WIDE.U32 R10, R11, 0x4, R12 ;  /* 0x000000040b0a7825 */ /* 0x000fe200078e000c */
[----:B------:R-:W-:-:S03]  /*11d0*/  IADD3 R17, PT, PT, R7, 0x3, RZ ;  /* 0x0000000307117810 */ /* 0x000fc60007ffe0ff */
[--C-:B------:R-:W-:Y:S02]  /*11e0*/  IMAD.WIDE.U32 R14, R15, 0x4, R12.reuse ;  /* 0x000000040f0e7825 */ /* 0x100fe400078e000c */
[----:B------:R-:W3:Y:S02]  /*11f0*/  LDG.E R11, desc[UR8][R10.64] ;  /* 0x000000080a0b7981 */ /* 0x000ee4000c1e1900 */
[----:B------:R-:W-:Y:S02]  /*1200*/  IMAD.WIDE.U32 R16, R17, 0x4, R12 ;  /* 0x0000000411107825 */ /* 0x000fe400078e000c */
[----:B------:R-:W4:Y:S04]  /*1210*/  LDG.E R7, desc[UR8][R14.64] ;  /* 0x000000080e077981 */ /* 0x000f28000c1e1900 */
[----:B------:R-:W4:Y:S01]  /*1220*/  LDG.E R17, desc[UR8][R16.64] ;  /* 0x0000000810117981 */ /* 0x000f22000c1e1900 */
[----:B------:R-:W-:Y:S01]  /*1230*/  HFMA2 R20, -RZ, RZ, 0.96630859375, -0.0022525787353515625 ;  /* 0x3bbb989dff147431 */ /* 0x000fe200000001ff */
[----:B------:R-:W-:Y:S01]  /*1240*/  UIADD3 UR4, UPT, UPT, UR4, 0x4, URZ ;  /* 0x0000000404047890 */ /* 0x000fe2000fffe0ff */
[----:B--2--5:R-:W-:Y:S01]  /*1250*/  FADD R18, R9, -R6 ;  /* 0x8000000609127221 */ /* 0x024fe20000000000 */
[----:B------:R-:W-:-:S03]  /*1260*/  MOV R9, 0x437c0000 ;  /* 0x437c000000097802 */ /* 0x000fc60000000f00 */
[----:B------:R-:W-:Y:S01]  /*1270*/  FFMA.SAT R2, R18, R20, 0.5 ;  /* 0x3f00000012027423 */ /* 0x000fe20000002014 */
[----:B---3--:R-:W-:-:S03]  /*1280*/  FADD R19, R11, -R6 ;  /* 0x800000060b137221 */ /* 0x008fc60000000000 */
[----:B------:R-:W-:Y:S01]  /*1290*/  FFMA.RM R2, R2, R9, 12582913 ;  /* 0x4b40000102027423 */ /* 0x000fe20000004009 */
[----:B------:R-:W-:-:S03]  /*12a0*/  FFMA.SAT R4, R19, R20, 0.5 ;  /* 0x3f00000013047423 */ /* 0x000fc60000002014 */
[C---:B------:R-:W-:Y:S01]  /*12b0*/  FADD R11, R2.reuse, -12583039 ;  /* 0xcb40007f020b7421 */ /* 0x040fe20000000000 */
[--C-:B----4-:R-:W-:Y:S01]  /*12c0*/  FADD R7, R7, -R6.reuse ;  /* 0x8000000607077221 */ /* 0x110fe20000000000 */
[----:B------:R-:W-:Y:S01]  /*12d0*/  SHF.L.U32 R2, R2, 0x17, RZ ;  /* 0x0000001702027819 */ /* 0x000fe200000006ff */
[-C--:B------:R-:W-:Y:S01]  /*12e0*/  FFMA.RM R4, R4, R9.reuse, 12582913 ;  /* 0x4b40000104047423 */ /* 0x080fe20000004009 */
[----:B------:R-:W-:Y:S01]  /*12f0*/  FFMA R11, R18, 1.4426950216293334961, -R11 ;  /* 0x3fb8aa3b120b7823 */ /* 0x000fe2000000080b */
[-C--:B------:R-:W-:Y:S01]  /*1300*/  FFMA.SAT R8, R7, R20.reuse, 0.5 ;  /* 0x3f00000007087423 */ /* 0x080fe20000002014 */
[----:B------:R-:W-:Y:S01]  /*1310*/  FADD R17, R17, -R6 ;  /* 0x8000000611117221 */ /* 0x000fe20000000000 */
[----:B------:R-:W-:Y:S01]  /*1320*/  FADD R14, R4, -12583039 ;  /* 0xcb40007f040e7421 */ /* 0x000fe20000000000 */
[----:B------:R-:W-:Y:S01]  /*1330*/  FFMA R10, R18, 1.925963033500011079e-08, R11 ;  /* 0x32a57060120a7823 */ /* 0x000fe2000000000b */
[----:B------:R-:W-:Y:S01]  /*1340*/  FFMA.RM R8, R8, R9, 12582913 ;  /* 0x4b40000108087423 */ /* 0x000fe20000004009 */
[----:B------:R-:W-:Y:S01]  /*1350*/  FFMA.SAT R18, R17, R20, 0.5 ;  /* 0x3f00000011127423 */ /* 0x000fe20000002014 */
[----:B------:R-:W-:-:S02]  /*1360*/  FFMA R14, R19, 1.4426950216293334961, -R14 ;  /* 0x3fb8aa3b130e7823 */ /* 0x000fc4000000080e */
[----:B------:R-:W-:Y:S01]  /*1370*/  FADD R16, R8, -12583039 ;  /* 0xcb40007f08107421 */ /* 0x000fe20000000000 */
[----:B------:R-:W-:Y:S01]  /*1380*/  FFMA.RM R18, R18, R9, 12582913 ;  /* 0x4b40000112127423 */ /* 0x000fe20000004009 */
[----:B------:R-:W-:Y:S01]  /*1390*/  FFMA R14, R19, 1.925963033500011079e-08, R14 ;  /* 0x32a57060130e7823 */ /* 0x000fe2000000000e */
[----:B------:R-:W0:Y:S01]  /*13a0*/  MUFU.EX2 R10, R10 ;  /* 0x0000000a000a7308 */ /* 0x000e220000000800 */
[C---:B------:R-:W-:Y:S01]  /*13b0*/  FFMA R16, R7.reuse, 1.4426950216293334961, -R16 ;  /* 0x3fb8aa3b07107823 */ /* 0x040fe20000000810 */
[C---:B------:R-:W-:Y:S01]  /*13c0*/  FADD R20, R18.reuse, -12583039 ;  /* 0xcb40007f12147421 */ /* 0x040fe20000000000 */
[----:B------:R-:W-:Y:S02]  /*13d0*/  SHF.L.U32 R18, R18, 0x17, RZ ;  /* 0x0000001712127819 */ /* 0x000fe400000006ff */
[----:B------:R-:W-:Y:S01]  /*13e0*/  FFMA R16, R7, 1.925963033500011079e-08, R16 ;  /* 0x32a5706007107823 */ /* 0x000fe20000000010 */
[C---:B------:R-:W-:Y:S01]  /*13f0*/  FFMA R20, R17.reuse, 1.4426950216293334961, -R20 ;  /* 0x3fb8aa3b11147823 */ /* 0x040fe20000000814 */
[----:B------:R-:W-:Y:S01]  /*1400*/  SHF.L.U32 R7, R4, 0x17, RZ ;  /* 0x0000001704077819 */ /* 0x000fe200000006ff */
[----:B------:R-:W1:Y:S02]  /*1410*/  MUFU.EX2 R14, R14 ;  /* 0x0000000e000e7308 */ /* 0x000e640000000800 */
[----:B------:R-:W-:-:S06]  /*1420*/  FFMA R20, R17, 1.925963033500011079e-08, R20 ;  /* 0x32a5706011147823 */ /* 0x000fcc0000000014 */
[----:B------:R-:W2:Y:S01]  /*1430*/  MUFU.EX2 R16, R16 ;  /* 0x0000001000107308 */ /* 0x000ea20000000800 */
[----:B0-----:R-:W-:Y:S01]  /*1440*/  FFMA R2, R2, R10, R5 ;  /* 0x0000000a02027223 */ /* 0x001fe20000000005 */
[----:B------:R-:W-:-:S06]  /*1450*/  SHF.L.U32 R5, R8, 0x17, RZ ;  /* 0x0000001708057819 */ /* 0x000fcc00000006ff */
[----:B------:R-:W0:Y:S01]  /*1460*/  MUFU.EX2 R20, R20 ;  /* 0x0000001400147308 */ /* 0x000e220000000800 */
[----:B-1----:R-:W-:-:S04]  /*1470*/  FFMA R2, R7, R14, R2 ;  /* 0x0000000e07027223 */ /* 0x002fc80000000002 */
[----:B--2---:R-:W-:-:S04]  /*1480*/  FFMA R5, R5, R16, R2 ;  /* 0x0000001005057223 */ /* 0x004fc80000000002 */
[----:B0-----:R-:W-:-:S07]  /*1490*/  FFMA R5, R18, R20, R5 ;  /* 0x0000001412057223 */ /* 0x001fce0000000005 */
.L_x_49:
[----:B------:R-:W-:Y:S05]  /*14a0*/  BRA.U !UP1, `(.L_x_46) ;  /* 0x0000000109b87547 */ /* 0x000fea000b800000 */
[----:B------:R-:W-:Y:S02]  /*14b0*/  UISETP.NE.AND UP0, UPT, UR7, 0x1, UPT ;  /* 0x000000010700788c */ /* 0x000fe4000bf05270 */
[----:B------:R-:W-:-:S04]  /*14c0*/  ULOP3.LUT UR5, UR5, 0x1, URZ, 0xc0, !UPT ;  /* 0x0000000105057892 */ /* 0x000fc8000f8ec0ff */
[----:B------:R-:W-:-:S03]  /*14d0*/  UISETP.NE.U32.AND UP1, UPT, UR5, 0x1, UPT ;  /* 0x000000010500788c */ /* 0x000fc6000bf25070 */
[----:B------:R-:W-:Y:S08]  /*14e0*/  BRA.U !UP0, `(.L_x_50) ;  /* 0x00000001086c7547 */ /* 0x000ff0000b800000 */
[----:B------:R-:W-:-:S04]  /*14f0*/  IADD3 R7, PT, PT, R3, UR4, RZ ;  /* 0x0000000403077c10 */ /* 0x000fc8000fffe0ff */
[C---:B------:R-:W-:Y:S01]  /*1500*/  IADD3 R11, PT, PT, R7.reuse, 0x1, RZ ;  /* 0x00000001070b7810 */ /* 0x040fe20007ffe0ff */
[----:B------:R-:W-:-:S04]  /*1510*/  IMAD.WIDE.U32 R8, R7, 0x4, R12 ;  /* 0x0000000407087825 */ /* 0x000fc800078e000c */
[----:B------:R-:W-:Y:S02]  /*1520*/  IMAD.WIDE.U32 R10, R11, 0x4, R12 ;  /* 0x000000040b0a7825 */ /* 0x000fe400078e000c */
[----:B------:R-:W2:Y:S04]  /*1530*/  LDG.E R9, desc[UR8][R8.64] ;  /* 0x0000000808097981 */ /* 0x000ea8000c1e1900 */
[----:B------:R-:W3:Y:S01]  /*1540*/  LDG.E R11, desc[UR8][R10.64] ;  /* 0x000000080a0b7981 */ /* 0x000ee2000c1e1900 */
[----:B------:R-:W-:Y:S01]  /*1550*/  HFMA2 R7, -RZ, RZ, 0.96630859375, -0.0022525787353515625 ;  /* 0x3bbb989dff077431 */ /* 0x000fe200000001ff */
[----:B------:R-:W-:Y:S01]  /*1560*/  MOV R15, 0x437c0000 ;  /* 0x437c0000000f7802 */ /* 0x000fe20000000f00 */
[----:B------:R-:W-:Y:S01]  /*1570*/  UIADD3 UR4, UPT, UPT, UR4, 0x2, URZ ;  /* 0x0000000204047890 */ /* 0x000fe2000fffe0ff */
[----:B--2--5:R-:W-:-:S04]  /*1580*/  FADD R2, R9, -R6 ;  /* 0x8000000609027221 */ /* 0x024fc80000000000 */
[----:B------:R-:W-:Y:S01]  /*1590*/  FFMA.SAT R4, R2, R7, 0.5 ;  /* 0x3f00000002047423 */ /* 0x000fe20000002007 */
[----:B---3--:R-:W-:-:S03]  /*15a0*/  FADD R14, R11, -R6 ;  /* 0x800000060b0e7221 */ /* 0x008fc60000000000 */
[----:B------:R-:W-:Y:S01]  /*15b0*/  FFMA.RM R4, R4, R15, 12582913 ;  /* 0x4b40000104047423 */ /* 0x000fe2000000400f */
[----:B------:R-:W-:-:S03]  /*15c0*/  FFMA.SAT R16, R14, R7, 0.5 ;  /* 0x3f0000000e107423 */ /* 0x000fc60000002007 */
[----:B------:R-:W-:Y:S01]  /*15d0*/  FADD R7, R4, -12583039 ;  /* 0xcb40007f04077421 */ /* 0x000fe20000000000 */
[----:B------:R-:W-:Y:S01]  /*15e0*/  FFMA.RM R16, R16, R15, 12582913 ;  /* 0x4b40000110107423 */ /* 0x000fe2000000400f */
[----:B------:R-:W-:Y:S02]  /*15f0*/  SHF.L.U32 R4, R4, 0x17, RZ ;  /* 0x0000001704047819 */ /* 0x000fe400000006ff */
[----:B------:R-:W-:Y:S01]  /*1600*/  FFMA R7, R2, 1.4426950216293334961, -R7 ;  /* 0x3fb8aa3b02077823 */ /* 0x000fe20000000807 */
[C---:B------:R-:W-:Y:S01]  /*1610*/  FADD R9, R16.reuse, -12583039 ;  /* 0xcb40007f10097421 */ /* 0x040fe20000000000 */
[----:B------:R-:W-:Y:S02]  /*1620*/  SHF.L.U32 R11, R16, 0x17, RZ ;  /* 0x00000017100b7819 */ /* 0x000fe400000006ff */
[----:B------:R-:W-:Y:S01]  /*1630*/  FFMA R7, R2, 1.925963033500011079e-08, R7 ;  /* 0x32a5706002077823 */ /* 0x000fe20000000007 */
[----:B------:R-:W-:-:S04]  /*1640*/  FFMA R9, R14, 1.4426950216293334961, -R9 ;  /* 0x3fb8aa3b0e097823 */ /* 0x000fc80000000809 */
[----:B------:R-:W-:Y:S01]  /*1650*/  FFMA R9, R14, 1.925963033500011079e-08, R9 ;  /* 0x32a570600e097823 */ /* 0x000fe20000000009 */
[----:B------:R-:W0:Y:S08]  /*1660*/  MUFU.EX2 R7, R7 ;  /* 0x0000000700077308 */ /* 0x000e300000000800 */
[----:B------:R-:W1:Y:S01]  /*1670*/  MUFU.EX2 R9, R9 ;  /* 0x0000000900097308 */ /* 0x000e620000000800 */
[----:B0-----:R-:W-:-:S04]  /*1680*/  FFMA R4, R4, R7, R5 ;  /* 0x0000000704047223 */ /* 0x001fc80000000005 */
[----:B-1----:R-:W-:-:S07]  /*1690*/  FFMA R5, R11, R9, R4 ;  /* 0x000000090b057223 */ /* 0x002fce0000000004 */
.L_x_50:
[----:B------:R-:W-:Y:S05]  /*16a0*/  BRA.U UP1, `(.L_x_46) ;  /* 0x0000000101387547 */ /* 0x000fea000b800000 */
[----:B------:R-:W-:-:S05]  /*16b0*/  IADD3 R9, PT, PT, R3, UR4, RZ ;  /* 0x0000000403097c10 */ /* 0x000fca000fffe0ff */
[----:B------:R-:W-:-:S06]  /*16c0*/  IMAD.WIDE.U32 R8, R9, 0x4, R12 ;  /* 0x0000000409087825 */ /* 0x000fcc00078e000c */
[----:B------:R-:W2:Y:S01]  /*16d0*/  LDG.E R9, desc[UR8][R8.64] ;  /* 0x0000000808097981 */ /* 0x000ea2000c1e1900 */
[----:B------:R-:W-:Y:S01]  /*16e0*/  HFMA2 R7, -RZ, RZ, 0.96630859375, -0.0022525787353515625 ;  /* 0x3bbb989dff077431 */ /* 0x000fe200000001ff */
[----:B------:R-:W-:Y:S01]  /*16f0*/  MOV R11, 0x437c0000 ;  /* 0x437c0000000b7802 */ /* 0x000fe20000000f00 */
[----:B--2--5:R-:W-:-:S04]  /*1700*/  FADD R2, R9, -R6 ;  /* 0x8000000609027221 */ /* 0x024fc80000000000 */
[----:B------:R-:W-:-:S04]  /*1710*/  FFMA.SAT R4, R2, R7, 0.5 ;  /* 0x3f00000002047423 */ /* 0x000fc80000002007 */
[----:B------:R-:W-:-:S04]  /*1720*/  FFMA.RM R4, R4, R11, 12582913 ;  /* 0x4b40000104047423 */ /* 0x000fc8000000400b */
[C---:B------:R-:W-:Y:S01]  /*1730*/  FADD R7, R4.reuse, -12583039 ;  /* 0xcb40007f04077421 */ /* 0x040fe20000000000 */
[----:B------:R-:W-:-:S03]  /*1740*/  SHF.L.U32 R4, R4, 0x17, RZ ;  /* 0x0000001704047819 */ /* 0x000fc600000006ff */
[----:B------:R-:W-:-:S04]  /*1750*/  FFMA R7, R2, 1.4426950216293334961, -R7 ;  /* 0x3fb8aa3b02077823 */ /* 0x000fc80000000807 */
[----:B------:R-:W-:-:S06]  /*1760*/  FFMA R7, R2, 1.925963033500011079e-08, R7 ;  /* 0x32a5706002077823 */ /* 0x000fcc0000000007 */
[----:B------:R-:W0:Y:S02]  /*1770*/  MUFU.EX2 R7, R7 ;  /* 0x0000000700077308 */ /* 0x000e240000000800 */
[----:B0-----:R-:W-:-:S07]  /*1780*/  FFMA R5, R4, R7, R5 ;  /* 0x0000000704057223 */ /* 0x001fce0000000005 */
.L_x_46:
[----:B------:R-:W-:-:S05]  /*1790*/  IADD3 R7, PT, PT, R0, R3, RZ ;  /* 0x0000000300077210 */ /* 0x000fca0007ffe0ff */
[----:B------:R-:W-:-:S06]  /*17a0*/  IMAD.WIDE.U32 R12, R7, 0x4, R12 ;  /* 0x00000004070c7825 */ /* 0x000fcc00078e000c */
[----:B------:R-:W2:Y:S01]  /*17b0*/  LDG.E R13, desc[UR8][R12.64] ;  /* 0x000000080c0d7981 */ /* 0x000ea2000c1e1900 */
[----:B------:R-:W-:Y:S01]  /*17c0*/  MOV R3, 0x3bbb989d ;  /* 0x3bbb989d00037802 */ /* 0x000fe20000000f00 */
[----:B------:R-:W0:Y:S01]  /*17d0*/  MUFU.RCP R2, R5 ;  /* 0x0000000500027308 */ /* 0x000e220000001000 */
[----:B------:R-:W-:Y:S01]  /*17e0*/  MOV R9, 0x437c0000 ;  /* 0x437c000000097802 */ /* 0x000fe20000000f00 */
[----:B------:R-:W-:Y:S01]  /*17f0*/  BSSY.RECONVERGENT B0, `(.L_x_51) ;  /* 0x0000015000007945 */ /* 0x000fe20003800200 */
[----:B--2--5:R-:W-:-:S04]  /*1800*/  FADD R6, R13, -R6 ;  /* 0x800000060d067221 */ /* 0x024fc80000000000 */
[----:B------:R-:W-:-:S04]  /*1810*/  FFMA.SAT R0, R6, R3, 0.5 ;  /* 0x3f00000006007423 */ /* 0x000fc80000002003 */
[----:B------:R-:W-:Y:S01]  /*1820*/  FFMA.RM R0, R0, R9, 12582913 ;  /* 0x4b40000100007423 */ /* 0x000fe20000004009 */
[----:B0-----:R-:W-:-:S03]  /*1830*/  FFMA R9, R2, -R5, 1 ;  /* 0x3f80000002097423 */ /* 0x001fc60000000805 */
[C---:B------:R-:W-:Y:S01]  /*1840*/  FADD R3, R0.reuse, -12583039 ;  /* 0xcb40007f00037421 */ /* 0x040fe20000000000 */
[----:B------:R-:W-:Y:S01]  /*1850*/  SHF.L.U32 R0, R0, 0x17, RZ ;  /* 0x0000001700007819 */ /* 0x000fe200000006ff */
[----:B------:R-:W-:Y:S02]  /*1860*/  FFMA R9, R2, R9, R2 ;  /* 0x0000000902097223 */ /* 0x000fe40000000002 */
[----:B------:R-:W-:-:S04]  /*1870*/  FFMA R3, R6, 1.4426950216293334961, -R3 ;  /* 0x3fb8aa3b06037823 */ /* 0x000fc80000000803 */
[----:B------:R-:W-:-:S06]  /*1880*/  FFMA R3, R6, 1.925963033500011079e-08, R3 ;  /* 0x32a5706006037823 */ /* 0x000fcc0000000003 */
[----:B------:R-:W0:Y:S02]  /*1890*/  MUFU.EX2 R3, R3 ;  /* 0x0000000300037308 */ /* 0x000e240000000800 */
[----:B0-----:R-:W-:-:S06]  /*18a0*/  FMUL R0, R0, R3 ;  /* 0x0000000300007220 */ /* 0x001fcc0000400000 */
[----:B------:R-:W0:Y:S01]  /*18b0*/  FCHK P0, R0, R5 ;  /* 0x0000000500007302 */ /* 0x000e220000000000 */
[----:B------:R-:W-:-:S04]  /*18c0*/  FFMA R2, R0, R9, RZ ;  /* 0x0000000900027223 */ /* 0x000fc800000000ff */
[----:B------:R-:W-:-:S04]  /*18d0*/  FFMA R4, R2, -R5, R0 ;  /* 0x8000000502047223 */ /* 0x000fc80000000000 */
[----:B------:R-:W-:Y:S01]  /*18e0*/  FFMA R9, R9, R4, R2 ;  /* 0x0000000409097223 */ /* 0x000fe20000000002 */
[----:B0-----:R-:W-:Y:S06]  /*18f0*/  @!P0 BRA `(.L_x_52) ;  /* 0x0000000000108947 */ /* 0x001fec0003800000 */
[----:B------:R-:W-:Y:S02]  /*1900*/  MOV R3, R5 ;  /* 0x0000000500037202 */ /* 0x000fe40000000f00 */
[----:B------:R-:W-:-:S07]  /*1910*/  MOV R2, 0x1930 ;  /* 0x0000193000027802 */ /* 0x000fce0000000f00 */
[----:B------:R-:W-:Y:S05]  /*1920*/  CALL.REL.NOINC `($__internal_2_$__cuda_sm3x_div_rn_noftz_f32_slowpath) ;  /* 0x0000000000187944 */ /* 0x000fea0003c00000 */
[----:B------:R-:W-:-:S07]  /*1930*/  MOV R9, R0 ;  /* 0x0000000000097202 */ /* 0x000fce0000000f00 */
.L_x_52:
[----:B------:R-:W-:Y:S05]  /*1940*/  BSYNC.RECONVERGENT B0 ;  /* 0x0000000000007941 */ /* 0x000fea0003800200 */
.L_x_51:
[----:B------:R-:W0:Y:S02]  /*1950*/  LDC.64 R2, c[0x0][0x390] ;  /* 0x0000e400ff027b82 */ /* 0x000e240000000a00 */
[----:B0-----:R-:W-:-:S05]  /*1960*/  IMAD.WIDE.U32 R2, R7, 0x4, R2 ;  /* 0x0000000407027825 */ /* 0x001fca00078e0002 */
[----:B------:R-:W-:Y:S01]  /*1970*/  STG.E desc[UR8][R2.64], R9 ;  /* 0x0000000902007986 */ /* 0x000fe2000c101908 */
[----:B------:R-:W-:Y:S05]  /*1980*/  EXIT ;  /* 0x000000000000794d */ /* 0x000fea0003800000 */
        .weak           $__internal_2_$__cuda_sm3x_div_rn_noftz_f32_slowpath
        .type           $__internal_2_$__cuda_sm3x_div_rn_noftz_f32_slowpath,@function
        .size           $__internal_2_$__cuda_sm3x_div_rn_noftz_f32_slowpath,(.L_x_81 - $__internal_2_$__cuda_sm3x_div_rn_noftz_f32_slowpath)
$__internal_2_$__cuda_sm3x_div_rn_noftz_f32_slowpath:
[----:B------:R-:W-:Y:S01]  /*1990*/  SHF.R.U32.HI R5, RZ, 0x17, R3 ;  /* 0x00000017ff057819 */ /* 0x000fe20000011603 */
[----:B------:R-:W-:Y:S01]  /*19a0*/  BSSY.RECONVERGENT B1, `(.L_x_53) ;  /* 0x0000063000017945 */ /* 0x000fe20003800200 */
[----:B------:R-:W-:Y:S02]  /*19b0*/  SHF.R.U32.HI R4, RZ, 0x17, R0 ;  /* 0x00000017ff047819 */ /* 0x000fe40000011600 */
[----:B------:R-:W-:Y:S02]  /*19c0*/  LOP3.LUT R12, R5, 0xff, RZ, 0xc0, !PT ;  /* 0x000000ff050c7812 */ /* 0x000fe400078ec0ff */
[----:B------:R-:W-:Y:S02]  /*19d0*/  LOP3.LUT R10, R4, 0xff, RZ, 0xc0, !PT ;  /* 0x000000ff040a7812 */ /* 0x000fe400078ec0ff */
[----:B------:R-:W-:Y:S02]  /*19e0*/  IADD3 R8, PT, PT, R12, -0x1, RZ ;  /* 0xffffffff0c087810 */ /* 0x000fe40007ffe0ff */
[----:B------:R-:W-:-:S02]  /*19f0*/  IADD3 R6, PT, PT, R10, -0x1, RZ ;  /* 0xffffffff0a067810 */ /* 0x000fc40007ffe0ff */
[----:B------:R-:W-:Y:S02]  /*1a00*/  ISETP.GT.U32.AND P0, PT, R8, 0xfd, PT ;  /* 0x000000fd0800780c */ /* 0x000fe40003f04070 */
[----:B------:R-:W-:Y:S02]  /*1a10*/  MOV R4, R0 ;  /* 0x0000000000047202 */ /* 0x000fe40000000f00 */
[----:B------:R-:W-:-:S13]  /*1a20*/  ISETP.GT.U32.OR P0, PT, R6, 0xfd, P0 ;  /* 0x000000fd0600780c */ /* 0x000fda0000704470 */
[----:B------:R-:W-:Y:S01]  /*1a30*/  @!P0 MOV R5, RZ ;  /* 0x000000ff00058202 */ /* 0x000fe20000000f00 */
[----:B------:R-:W-:Y:S06]  /*1a40*/  @!P0 BRA `(.L_x_54) ;  /* 0x00000000005c8947 */ /* 0x000fec0003800000 */
[----:B------:R-:W-:Y:S02]  /*1a50*/  FSETP.GTU.FTZ.AND P1, PT, |R3|, +INF , PT ;  /* 0x7f8000000300780b */ /* 0x000fe40003f3c200 */
[----:B------:R-:W-:-:S04]  /*1a60*/  FSETP.GTU.FTZ.AND P0, PT, |R0|, +INF , PT ;  /* 0x7f8000000000780b */ /* 0x000fc80003f1c200 */
[----:B------:R-:W-:-:S13]  /*1a70*/  PLOP3.LUT P0, PT, P0, P1, PT, 0xf8, 0x8f ;  /* 0x00000000008f781c */ /* 0x000fda0000703f70 */
[----:B------:R-:W-:Y:S05]  /*1a80*/  @P0 BRA `(.L_x_55) ;  /* 0x00000004004c0947 */ /* 0x000fea0003800000 */
[----:B------:R-:W-:-:S13]  /*1a90*/  LOP3.LUT P0, RZ, R3, 0x7fffffff, R4, 0xc8, !PT ;  /* 0x7fffffff03ff7812 */ /* 0x000fda000780c804 */
[----:B------:R-:W-:Y:S05]  /*1aa0*/  @!P0 BRA `(.L_x_56) ;  /* 0x00000004003c8947 */ /* 0x000fea0003800000 */
[C---:B------:R-:W-:Y:S02]  /*1ab0*/  FSETP.NEU.FTZ.AND P2, PT, |R0|.reuse, +INF , PT ;  /* 0x7f8000000000780b */ /* 0x040fe40003f5d200 */
[----:B------:R-:W-:Y:S02]  /*1ac0*/  FSETP.NEU.FTZ.AND P1, PT, |R3|, +INF , PT ;  /* 0x7f8000000300780b */ /* 0x000fe40003f3d200 */
[----:B------:R-:W-:-:S11]  /*1ad0*/  FSETP.NEU.FTZ.AND P0, PT, |R0|, +INF , PT ;  /* 0x7f8000000000780b */ /* 0x000fd60003f1d200 */
[----:B------:R-:W-:Y:S05]  /*1ae0*/  @!P1 BRA !P2, `(.L_x_56) ;  /* 0x00000004002c9947 */ /* 0x000fea0005000000 */
[----:B------:R-:W-:-:S04]  /*1af0*/  LOP3.LUT P2, RZ, R4, 0x7fffffff, RZ, 0xc0, !PT ;  /* 0x7fffffff04ff7812 */ /* 0x000fc8000784c0ff */
[----:B------:R-:W-:-:S13]  /*1b00*/  PLOP3.LUT P1, PT, P1, P2, PT, 0x2f, 0xf2 ;  /* 0x0000000000f2781c */ /* 0x000fda0000f24577 */
[----:B------:R-:W-:Y:S05]  /*1b10*/  @P1 BRA `(.L_x_57) ;  /* 0x0000000400181947 */ /* 0x000fea0003800000 */
[----:B------:R-:W-:-:S04]  /*1b20*/  LOP3.LUT P1, RZ, R3, 0x7fffffff, RZ, 0xc0, !PT ;  /* 0x7fffffff03ff7812 */ /* 0x000fc8000782c0ff */
[----:B------:R-:W-:-:S13]  /*1b30*/  PLOP3.LUT P0, PT, P0, P1, PT, 0x2f, 0xf2 ;  /* 0x0000000000f2781c */ /* 0x000fda0000702577 */
[----:B------:R-:W-:Y:S05]  /*1b40*/  @P0 BRA `(.L_x_58) ;  /* 0x0000000400000947 */ /* 0x000fea0003800000 */
[----:B------:R-:W-:Y:S02]  /*1b50*/  ISETP.GE.AND P0, PT, R6, RZ, PT ;  /* 0x000000ff0600720c */ /* 0x000fe40003f06270 */
[----:B------:R-:W-:-:S11]  /*1b60*/  ISETP.GE.AND P1, PT, R8, RZ, PT ;  /* 0x000000ff0800720c */ /* 0x000fd60003f26270 */
[----:B------:R-:W-:Y:S01]  /*1b70*/  @P0 MOV R5, RZ ;  /* 0x000000ff00050202 */ /* 0x000fe20000000f00 */
[----:B------:R-:W-:Y:S01]  /*1b80*/  @!P0 FFMA R4, R0, 1.84467440737095516160e+19, RZ ;  /* 0x5f80000000048823 */ /* 0x000fe200000000ff */
[----:B------:R-:W-:Y:S01]  /*1b90*/  @!P0 MOV R5, 0xffffffc0 ;  /* 0xffffffc000058802 */ /* 0x000fe20000000f00 */
[----:B------:R-:W-:-:S03]  /*1ba0*/  @!P1 FFMA R3, R3, 1.84467440737095516160e+19, RZ ;  /* 0x5f80000003039823 */ /* 0x000fc600000000ff */
[----:B------:R-:W-:-:S07]  /*1bb0*/  @!P1 IADD3 R5, PT, PT, R5, 0x40, RZ ;  /* 0x0000004005059810 */ /* 0x000fce0007ffe0ff */
.L_x_54:
[----:B------:R-:W-:Y:S01]  /*1bc0*/  LEA R0, R12, 0xc0800000, 0x17 ;  /* 0xc08000000c007811 */ /* 0x000fe200078eb8ff */
[----:B------:R-:W-:Y:S03]  /*1bd0*/  BSSY.RECONVERGENT B2, `(.L_x_59) ;  /* 0x0000036000027945 */ /* 0x000fe60003800200 */
[----:B------:R-:W-:Y:S02]  /*1be0*/  IADD3 R6, PT, PT, -R0, R3, RZ ;  /* 0x0000000300067210 */ /* 0x000fe40007ffe1ff */
[----:B------:R-:W-:Y:S02]  /*1bf0*/  IADD3 R3, PT, PT, R10, -0x7f, RZ ;  /* 0xffffff810a037810 */ /* 0x000fe40007ffe0ff */
[----:B------:R-:W0:Y:S01]  /*1c00*/  MUFU.RCP R8, R6 ;  /* 0x0000000600087308 */ /* 0x000e220000001000 */
[----:B------:R-:W-:Y:S02]  /*1c10*/  FADD.FTZ R9, -R6, -RZ ;  /* 0x800000ff06097221 */ /* 0x000fe40000010100 */
[----:B------:R-:W-:-:S02]  /*1c20*/  IMAD R0, R3, -0x800000, R4 ;  /* 0xff80000003007824 */ /* 0x000fc400078e0204 */
[----:B0-----:R-:W-:-:S04]  /*1c30*/  FFMA R11, R8, R9, 1 ;  /* 0x3f800000080b7423 */ /* 0x001fc80000000009 */
[----:B------:R-:W-:-:S04]  /*1c40*/  FFMA R13, R8, R11, R8 ;  /* 0x0000000b080d7223 */ /* 0x000fc80000000008 */
[----:B------:R-:W-:-:S04]  /*1c50*/  FFMA R4, R0, R13, RZ ;  /* 0x0000000d00047223 */ /* 0x000fc800000000ff */
[----:B------:R-:W-:-:S04]  /*1c60*/  FFMA R11, R9, R4, R0 ;  /* 0x00000004090b7223 */ /* 0x000fc80000000000 */
[----:B------:R-:W-:Y:S01]  /*1c70*/  FFMA R8, R13, R11, R4 ;  /* 0x0000000b0d087223 */ /* 0x000fe20000000004 */
[----:B------:R-:W-:-:S03]  /*1c80*/  IADD3 R4, PT, PT, R3, 0x7f, -R12 ;  /* 0x0000007f03047810 */ /* 0x000fc60007ffe80c */
[----:B------:R-:W-:Y:S01]  /*1c90*/  FFMA R9, R9, R8, R0 ;  /* 0x0000000809097223 */ /* 0x000fe20000000000 */
[----:B------:R-:W-:-:S03]  /*1ca0*/  IADD3 R4, PT, PT, R4, R5, RZ ;  /* 0x0000000504047210 */ /* 0x000fc60007ffe0ff */
[----:B------:R-:W-:-:S05]  /*1cb0*/  FFMA R0, R13, R9, R8 ;  /* 0x000000090d007223 */ /* 0x000fca0000000008 */
[----:B------:R-:W-:-:S04]  /*1cc0*/  SHF.R.U32.HI R3, RZ, 0x17, R0 ;  /* 0x00000017ff037819 */ /* 0x000fc80000011600 */
[----:B------:R-:W-:-:S04]  /*1cd0*/  LOP3.LUT R3, R3, 0xff, RZ, 0xc0, !PT ;  /* 0x000000ff03037812 */ /* 0x000fc800078ec0ff */
[----:B------:R-:W-:-:S04]  /*1ce0*/  IADD3 R10, PT, PT, R3, R4, RZ ;  /* 0x00000004030a7210 */ /* 0x000fc80007ffe0ff */
[----:B------:R-:W-:-:S04]  /*1cf0*/  IADD3 R3, PT, PT, R10, -0x1, RZ ;  /* 0xffffffff0a037810 */ /* 0x000fc80007ffe0ff */
        /* <DEDUP_REMOVED lines=9> */
[CCC-:B------:R-:W-:Y:S01]  /*1d90*/  FFMA.RZ R3, R13.reuse, R9.reuse, R8.reuse ;  /* 0x000000090d037223 */ /* 0x1c0fe2000000c008 */
[C---:B------:R-:W-:Y:S01]  /*1da0*/  IADD3 R6, PT, PT, R10.reuse, 0x20, RZ ;  /* 0x000000200a067810 */ /* 0x040fe20007ffe0ff */
[-CC-:B------:R-:W-:Y:S01]  /*1db0*/  FFMA.RM R4, R13, R9.reuse, R8.reuse ;  /* 0x000000090d047223 */ /* 0x180fe20000004008 */
[C---:B------:R-:W-:Y:S02]  /*1dc0*/  ISETP.NE.AND P2, PT, R10.reuse, RZ, PT ;  /* 0x000000ff0a00720c */ /* 0x040fe40003f45270 */
[----:B------:R-:W-:Y:S01]  /*1dd0*/  LOP3.LUT R5, R3, 0x7fffff, RZ, 0xc0, !PT ;  /* 0x007fffff03057812 */ /* 0x000fe200078ec0ff */
[----:B------:R-:W-:Y:S01]  /*1de0*/  FFMA.RP R3, R13, R9, R8 ;  /* 0x000000090d037223 */ /* 0x000fe20000008008 */
[C---:B------:R-:W-:Y:S02]  /*1df0*/  ISETP.NE.AND P1, PT, R10.reuse, RZ, PT ;  /* 0x000000ff0a00720c */ /* 0x040fe40003f25270 */
[----:B------:R-:W-:Y:S02]  /*1e00*/  LOP3.LUT R5, R5, 0x800000, RZ, 0xfc, !PT ;  /* 0x0080000005057812 */ /* 0x000fe400078efcff */
[----:B------:R-:W-:-:S02]  /*1e10*/  IADD3 R8, PT, PT, -R10, RZ, RZ ;  /* 0x000000ff0a087210 */ /* 0x000fc40007ffe1ff */
[----:B------:R-:W-:Y:S02]  /*1e20*/  SHF.L.U32 R6, R5, R6, RZ ;  /* 0x0000000605067219 */ /* 0x000fe400000006ff */
[----:B------:R-:W-:Y:S02]  /*1e30*/  FSETP.NEU.FTZ.AND P0, PT, R3, R4, PT ;  /* 0x000000040300720b */ /* 0x000fe40003f1d000 */
[----:B------:R-:W-:Y:S02]  /*1e40*/  SEL R4, R8, RZ, P2 ;  /* 0x000000ff08047207 */ /* 0x000fe40001000000 */
[----:B------:R-:W-:Y:S02]  /*1e50*/  ISETP.NE.AND P1, PT, R6, RZ, P1 ;  /* 0x000000ff0600720c */ /* 0x000fe40000f25270 */
[----:B------:R-:W-:Y:S02]  /*1e60*/  SHF.R.U32.HI R4, RZ, R4, R5 ;  /* 0x00000004ff047219 */ /* 0x000fe40000011605 */
[----:B------:R-:W-:-:S02]  /*1e70*/  PLOP3.LUT P0, PT, P0, P1, PT, 0xf8, 0x8f ;  /* 0x00000000008f781c */ /* 0x000fc40000703f70 */
[----:B------:R-:W-:Y:S02]  /*1e80*/  SHF.R.U32.HI R6, RZ, 0x1, R4 ;  /* 0x00000001ff067819 */ /* 0x000fe40000011604 */
[----:B------:R-:W-:-:S04]  /*1e90*/  SEL R3, RZ, 0x1, !P0 ;  /* 0x00000001ff037807 */ /* 0x000fc80004000000 */
[----:B------:R-:W-:-:S04]  /*1ea0*/  LOP3.LUT R3, R3, 0x1, R6, 0xf8, !PT ;  /* 0x0000000103037812 */ /* 0x000fc800078ef806 */
[----:B------:R-:W-:-:S04]  /*1eb0*/  LOP3.LUT R3, R3, R4, RZ, 0xc0, !PT ;  /* 0x0000000403037212 */ /* 0x000fc800078ec0ff */
[----:B------:R-:W-:-:S04]  /*1ec0*/  IADD3 R3, PT, PT, R6, R3, RZ ;  /* 0x0000000306037210 */ /* 0x000fc80007ffe0ff */
[----:B------:R-:W-:Y:S01]  /*1ed0*/  LOP3.LUT R0, R3, R0, RZ, 0xfc, !PT ;  /* 0x0000000003007212 */ /* 0x000fe200078efcff */
[----:B------:R-:W-:Y:S06]  /*1ee0*/  BRA `(.L_x_62) ;  /* 0x0000000000107947 */ /* 0x000fec0003800000 */
.L_x_61:
[----:B------:R-:W-:-:S04]  /*1ef0*/  LOP3.LUT R0, R0, 0x80000000, RZ, 0xc0, !PT ;  /* 0x8000000000007812 */ /* 0x000fc800078ec0ff */
[----:B------:R-:W-:Y:S01]  /*1f00*/  LOP3.LUT R0, R0, 0x7f800000, RZ, 0xfc, !PT ;  /* 0x7f80000000007812 */ /* 0x000fe200078efcff */
[----:B------:R-:W-:Y:S06]  /*1f10*/  BRA `(.L_x_62) ;  /* 0x0000000000047947 */ /* 0x000fec0003800000 */
.L_x_60:
[----:B------:R-:W-:-:S07]  /*1f20*/  LEA R0, R4, R0, 0x17 ;  /* 0x0000000004007211 */ /* 0x000fce00078eb8ff */
.L_x_62:
[----:B------:R-:W-:Y:S05]  /*1f30*/  BSYNC.RECONVERGENT B2 ;  /* 0x0000000000027941 */ /* 0x000fea0003800200 */
.L_x_59:
[----:B------:R-:W-:Y:S05]  /*1f40*/  BRA `(.L_x_63) ;  /* 0x0000000000207947 */ /* 0x000fea0003800000 */
.L_x_58:
[----:B------:R-:W-:-:S04]  /*1f50*/  LOP3.LUT R0, R3, 0x80000000, R4, 0x48, !PT ;  /* 0x8000000003007812 */ /* 0x000fc800078e4804 */
[----:B------:R-:W-:Y:S01]  /*1f60*/  LOP3.LUT R0, R0, 0x7f800000, RZ, 0xfc, !PT ;  /* 0x7f80000000007812 */ /* 0x000fe200078efcff */
[----:B------:R-:W-:Y:S06]  /*1f70*/  BRA `(.L_x_63) ;  /* 0x0000000000147947 */ /* 0x000fec0003800000 */
.L_x_57:
[----:B------:R-:W-:Y:S01]  /*1f80*/  LOP3.LUT R0, R3, 0x80000000, R4, 0x48, !PT ;  /* 0x8000000003007812 */ /* 0x000fe200078e4804 */
[----:B------:R-:W-:Y:S06]  /*1f90*/  BRA `(.L_x_63) ;  /* 0x00000000000c7947 */ /* 0x000fec0003800000 */
.L_x_56:
[----:B------:R-:W0:Y:S01]  /*1fa0*/  MUFU.RSQ R0, -QNAN ;  /* 0xffc0000000007908 */ /* 0x000e220000001400 */
[----:B------:R-:W-:Y:S05]  /*1fb0*/  BRA `(.L_x_63) ;  /* 0x0000000000047947 */ /* 0x000fea0003800000 */
.L_x_55:
[----:B------:R-:W-:-:S07]  /*1fc0*/  FADD.FTZ R0, R0, R3 ;  /* 0x0000000300007221 */ /* 0x000fce0000010000 */
.L_x_63:
[----:B------:R-:W-:Y:S05]  /*1fd0*/  BSYNC.RECONVERGENT B1 ;  /* 0x0000000000017941 */ /* 0x000fea0003800200 */
.L_x_53:
[----:B------:R-:W-:-:S04]  /*1fe0*/  HFMA2 R3, -RZ, RZ, 0, 0 ;  /* 0x00000000ff037431 */ /* 0x000fc800000001ff */
[----:B0-----:R-:W-:Y:S05]  /*1ff0*/  RET.REL.NODEC R2 `(_Z7softmaxiiPfS_) ;  /* 0xffffffe002007950 */ /* 0x001fea0003c3ffff */
.L_x_64:
        /* <DEDUP_REMOVED lines=16> */
.L_x_81:


//--------------------- .text._Z14relu_backwardsiiPfS_S_ --------------------------
	.section	.text._Z14relu_backwardsiiPfS_S_,"ax",@progbits
	.align	128
        .global         _Z14relu_backwardsiiPfS_S_
        .type           _Z14relu_backwardsiiPfS_S_,@function
        .size           _Z14relu_backwardsiiPfS_S_,(.L_x_86 - _Z14relu_backwardsiiPfS_S_)
        .other          _Z14relu_backwardsiiPfS_S_,@"STO_CUDA_ENTRY STV_DEFAULT"
_Z14relu_backwardsiiPfS_S_:
.text._Z14relu_backwardsiiPfS_S_:
        /* <DEDUP_REMOVED lines=16> */
[----:B------:R-:W2:Y:S01]  /*0100*/  LDC.64 R4, c[0x0][0x398] ;  /* 0x0000e600ff047b82 */ /* 0x000ea20000000a00 */
[----:B0-----:R-:W-:-:S06]  /*0110*/  IMAD.WIDE.U32 R2, R7, 0x4, R2 ;  /* 0x0000000407027825 */ /* 0x001fcc00078e0002 */
[----:B-1----:R-:W3:Y:S01]  /*0120*/  LDG.E R2, desc[UR4][R2.64] ;  /* 0x0000000402027981 */ /* 0x002ee2000c1e1900 */
[----:B------:R-:W-:Y:S01]  /*0130*/  BSSY.RECONVERGENT B0, `(.L_x_65) ;  /* 0x0000008000007945 */ /* 0x000fe20003800200 */
[----:B------:R-:W-:Y:S02]  /*0140*/  HFMA2 R9, -RZ, RZ, 0, 0 ;  /* 0x00000000ff097431 */ /* 0x000fe400000001ff */
[----:B--2---:R-:W-:Y:S01]  /*0150*/  IMAD.WIDE.U32 R4, R7, 0x4, R4 ;  /* 0x0000000407047825 */ /* 0x004fe200078e0004 */
[----:B---3--:R-:W-:-:S13]  /*0160*/  FSETP.GT.AND P0, PT, R2, RZ, PT ;  /* 0x000000ff0200720b */ /* 0x008fda0003f04000 */
[----:B------:R-:W-:Y:S05]  /*0170*/  @!P0 BRA `(.L_x_66) ;  /* 0x00000000000c8947 */ /* 0x000fea0003800000 */
[----:B------:R-:W0:Y:S02]  /*0180*/  LDC.64 R2, c[0x0][0x390] ;  /* 0x0000e400ff027b82 */ /* 0x000e240000000a00 */
[----:B0-----:R-:W-:-:S05]  /*0190*/  IMAD.WIDE.U32 R2, R7, 0x4, R2 ;  /* 0x0000000407027825 */ /* 0x001fca00078e0002 */
[----:B------:R0:W5:Y:S02]  /*01a0*/  LDG.E R9, desc[UR4][R2.64] ;  /* 0x0000000402097981 */ /* 0x000164000c1e1900 */
.L_x_66:
[----:B------:R-:W-:Y:S05]  /*01b0*/  BSYNC.RECONVERGENT B0 ;  /* 0x0000000000007941 */ /* 0x000fea0003800200 */
.L_x_65:
[----:B-----5:R-:W-:Y:S01]  /*01c0*/  STG.E desc[UR4][R4.64], R9 ;  /* 0x0000000904007986 */ /* 0x020fe2000c101904 */
[----:B------:R-:W-:Y:S05]  /*01d0*/  EXIT ;  /* 0x000000000000794d */ /* 0x000fea0003800000 */
.L_x_67:
        /* <DEDUP_REMOVED lines=10> */
.L_x_86:


//--------------------- .text._Z12relu_forwardiiPfS_ --------------------------
	.section	.text._Z12relu_forwardiiPfS_,"ax",@progbits
	.align	128
        .global         _Z12relu_forwardiiPfS_
        .type           _Z12relu_forwardiiPfS_,@function
        .size           _Z12relu_forwardiiPfS_,(.L_x_87 - _Z12relu_forwardiiPfS_)
        .other          _Z12relu_forwardiiPfS_,@"STO_CUDA_ENTRY STV_DEFAULT"
_Z12relu_forwardiiPfS_:
.text._Z12relu_forwardiiPfS_:
        /* <DEDUP_REMOVED lines=19> */
[----:B--2---:R-:W-:Y:S01]  /*0130*/  IMAD.WIDE.U32 R4, R7, 0x4, R4 ;  /* 0x0000000407047825 */ /* 0x004fe200078e0004 */
[----:B---3--:R-:W-:-:S05]  /*0140*/  FMNMX R7, RZ, R2, !PT ;  /* 0x00000002ff077209 */ /* 0x008fca0007800000 */
[----:B------:R-:W-:Y:S01]  /*0150*/  STG.E desc[UR4][R4.64], R7 ;  /* 0x0000000704007986 */ /* 0x000fe2000c101904 */
[----:B------:R-:W-:Y:S05]  /*0160*/  EXIT ;  /* 0x000000000000794d */ /* 0x000fea0003800000 */
.L_x_68:
        /* <DEDUP_REMOVED lines=9> */
.L_x_87:


//--------------------- .text._Z15linear_backwardiiiPfS_S_S_ --------------------------
	.section	.text._Z15linear_backwardiiiPfS_S_S_,"ax",@progbits
	.align	128
        .global         _Z15linear_backwardiiiPfS_S_S_
        .type           _Z15linear_backwardiiiPfS_S_S_,@function
        .size           _Z15linear_backwardiiiPfS_S_S_,(.L_x_88 - _Z15linear_backwardiiiPfS_S_S_)
        .other          _Z15linear_backwardiiiPfS_S_S_,@"STO_CUDA_ENTRY STV_DEFAULT"
_Z15linear_backwardiiiPfS_S_S_:
.text._Z15linear_backwardiiiPfS_S_S_:
[----:B------:R-:W-:Y:S01]  /*0000*/  LDC R1, c[0x0][0x37c] ;  /* 0x0000df00ff017b82 */ /* 0x000fe20000000800 */
[----:B------:R-:W0:Y:S07]  /*0010*/  S2R R7, SR_TID.X ;  /* 0x0000000000077919 */ /* 0x000e2e0000002100 */
[----:B------:R-:W1:Y:S01]  /*0020*/  S2UR UR4, SR_CTAID.X ;  /* 0x00000000000479c3 */ /* 0x000e620000002500 */
[----:B------:R-:W1:Y:S01]  /*0030*/  LDCU UR5, c[0x0][0x360] ;  /* 0x00006c00ff0577ac */ /* 0x000e620008000800 */
[----:B------:R-:W2:Y:S01]  /*0040*/  S2R R5, SR_TID.Y ;  /* 0x0000000000057919 */ /* 0x000ea20000002200 */
[----:B------:R-:W3:Y:S05]  /*0050*/  LDCU UR7, c[0x0][0x380] ;  /* 0x00007000ff0777ac */ /* 0x000eea0008000800 */
[----:B------:R-:W2:Y:S08]  /*0060*/  S2UR UR6, SR_CTAID.Y ;  /* 0x00000000000679c3 */ /* 0x000eb00000002600 */
[----:B------:R-:W2:Y:S08]  /*0070*/  LDC R2, c[0x0][0x364] ;  /* 0x0000d900ff027b82 */ /* 0x000eb00000000800 */
[----:B------:R-:W4:Y:S01]  /*0080*/  LDC R0, c[0x0][0x388] ;  /* 0x0000e200ff007b82 */ /* 0x000f220000000800 */
[----:B-1----:R-:W-:-:S06]  /*0090*/  UIMAD UR4, UR4, UR5, URZ ;  /* 0x00000005040472a4 */ /* 0x002fcc000f8e02ff */
[----:B0-----:R-:W-:Y:S01]  /*00a0*/  IADD3 R3, PT, PT, R7, UR4, RZ ;  /* 0x0000000407037c10 */ /* 0x001fe2000fffe0ff */
[----:B--2---:R-:W-:-:S03]  /*00b0*/  IMAD R2, R2, UR6, R5 ;  /* 0x0000000602027c24 */ /* 0x004fc6000f8e0205 */
[----:B----4-:R-:W-:-:S04]  /*00c0*/  ISETP.GE.U32.AND P0, PT, R3, R0, PT ;  /* 0x000000000300720c */ /* 0x010fc80003f06070 */
[----:B---3--:R-:W-:-:S13]  /*00d0*/  ISETP.GE.U32.OR P0, PT, R2, UR7, P0 ;  /* 0x0000000702007c0c */ /* 0x008fda0008706470 */
[----:B------:R-:W-:Y:S05]  /*00e0*/  @P0 EXIT ;  /* 0x000000000000094d */ /* 0x000fea0003800000 */
[----:B------:R-:W0:Y:S01]  /*00f0*/  LDC R5, c[0x0][0x384] ;  /* 0x0000e100ff057b82 */ /* 0x000e220000000800 */
[----:B------:R-:W1:Y:S01]  /*0100*/  LDCU.64 UR6, c[0x0][0x358] ;  /* 0x00006b00ff0677ac */ /* 0x000e620008000a00 */
[----:B------:R-:W-:Y:S01]  /*0110*/  HFMA2 R12, -RZ, RZ, 0, 0 ;  /* 0x00000000ff0c7431 */ /* 0x000fe200000001ff */
[----:B0-----:R-:W-:-:S13]  /*0120*/  ISETP.GE.AND P0, PT, R5, 0x1, PT ;  /* 0x000000010500780c */ /* 0x001fda0003f06270 */
[----:B-1----:R-:W-:Y:S05]  /*0130*/  @!P0 BRA `(.L_x_69) ;  /* 0x0000000800448947 */ /* 0x002fea0003800000 */
[C---:B------:R-:W-:Y:S02]  /*0140*/  ISETP.GE.U32.AND P1, PT, R5.reuse, 0x8, PT ;  /* 0x000000080500780c */ /* 0x040fe40003f26070 */
[----:B------:R-:W-:Y:S02]  /*0150*/  LOP3.LUT R4, R5, 0x7, RZ, 0xc0, !PT ;  /* 0x0000000705047812 */ /* 0x000fe400078ec0ff */
[----:B------:R-:W-:Y:S02]  /*0160*/  MOV R12, RZ ;  /* 0x000000ff000c7202 */ /* 0x000fe40000000f00 */
[----:B------:R-:W-:Y:S02]  /*0170*/  ISETP.NE.AND P0, PT, R4, RZ, PT ;  /* 0x000000ff0400720c */ /* 0x000fe40003f05270 */
[----:B------:R-:W-:-:S05]  /*0180*/  MOV R6, RZ ;  /* 0x000000ff00067202 */ /* 0x000fca0000000f00 */
[----:B------:R-:W-:Y:S06]  /*0190*/  @!P1 BRA `(.L_x_70) ;  /* 0x0000000400249947 */ /* 0x000fec0003800000 */
[----:B------:R-:W-:Y:S01]  /*01a0*/  LOP3.LUT R6, R5, 0x7ffffff8, RZ, 0xc0, !PT ;  /* 0x7ffffff805067812 */ /* 0x000fe200078ec0ff */
[----:B------:R-:W-:Y:S01]  /*01b0*/  IMAD R8, R2, R5, 0x3 ;  /* 0x0000000302087424 */ /* 0x000fe200078e0205 */
[C---:B------:R-:W-:Y:S01]  /*01c0*/  IADD3 R7, PT, PT, R0.reuse, UR4, R7 ;  /* 0x0000000400077c10 */ /* 0x040fe2000fffe007 */
[C-C-:B------:R-:W-:Y:S01]  /*01d0*/  IMAD R11, R0.reuse, 0x3, R3.reuse ;  /* 0x00000003000b7824 */ /* 0x140fe200078e0203 */
[CC--:B------:R-:W-:Y:S01]  /*01e0*/  LEA R9, R0.reuse, R3.reuse, 0x1 ;  /* 0x0000000300097211 */ /* 0x0c0fe200078e08ff */
[C-C-:B------:R-:W-:Y:S01]  /*01f0*/  IMAD R23, R0.reuse, 0x5, R3.reuse ;  /* 0x0000000500177824 */ /* 0x140fe200078e0203 */
[CC--:B------:R-:W-:Y:S01]  /*0200*/  LEA R13, R0.reuse, R3.reuse, 0x2 ;  /* 0x00000003000d7211 */ /* 0x0c0fe200078e10ff */
[C-C-:B------:R-:W-:Y:S01]  /*0210*/  IMAD R25, R0.reuse, 0x6, R3.reuse ;  /* 0x0000000600197824 */ /* 0x140fe200078e0203 */
[----:B------:R-:W-:Y:S01]  /*0220*/  MOV R12, RZ ;  /* 0x000000ff000c7202 */ /* 0x000fe20000000f00 */
[----:B------:R-:W-:Y:S01]  /*0230*/  IMAD R27, R0, 0x7, R3 ;  /* 0x00000007001b7824 */ /* 0x000fe200078e0203 */
[----:B------:R-:W-:-:S02]  /*0240*/  MOV R29, R3 ;  /* 0x00000003001d7202 */ /* 0x000fc40000000f00 */
[----:B------:R-:W-:-:S07]  /*0250*/  IADD3 R10, PT, PT, -R6, RZ, RZ ;  /* 0x000000ff060a7210 */ /* 0x000fce0007ffe1ff */
.L_x_71:
[----:B------:R-:W0:Y:S01]  /*0260*/  LDC.64 R18, c[0x0][0x3a0] ;  /* 0x0000e800ff127b82 */ /* 0x000e220000000a00 */
[----:B------:R-:W-:-:S07]  /*0270*/  IADD3 R17, PT, PT, R8, -0x3, RZ ;  /* 0xfffffffd08117810 */ /* 0x000fce0007ffe0ff */
[----:B------:R-:W1:Y:S01]  /*0280*/  LDC.64 R14, c[0x0][0x390] ;  /* 0x0000e400ff0e7b82 */ /* 0x000e620000000a00 */
[----:B0-----:R-:W-:-:S06]  /*0290*/  IMAD.WIDE.U32 R16, R17, 0x4, R18 ;  /* 0x0000000411107825 */ /* 0x001fcc00078e0012 */
[----:B------:R-:W2:Y:S01]  /*02a0*/  LDG.E R16, desc[UR6][R16.64] ;  /* 0x0000000610107981 */ /* 0x000ea2000c1e1900 */
[----:B-1----:R-:W-:-:S06]  /*02b0*/  IMAD.WIDE.U32 R20, R29, 0x4, R14 ;  /* 0x000000041d147825 */ /* 0x002fcc00078e000e */
[----:B------:R-:W2:Y:S01]  /*02c0*/  LDG.E R21, desc[UR6][R20.64] ;  /* 0x0000000614157981 */ /* 0x000ea2000c1e1900 */
[C---:B------:R-:W-:Y:S02]  /*02d0*/  IADD3 R22, PT, PT, R8.reuse, -0x2, RZ ;  /* 0xfffffffe08167810 */ /* 0x040fe40007ffe0ff */
[----:B------:R-:W-:Y:S01]  /*02e0*/  IADD3 R24, PT, PT, R8, -0x1, RZ ;  /* 0xffffffff08187810 */ /* 0x000fe20007ffe0ff */
[----:B--2---:R-:W-:Y:S02]  /*02f0*/  FFMA R12, R21, R16, R12 ;  /* 0x00000010150c7223 */ /* 0x004fe4000000000c */
[----:B------:R-:W-:-:S04]  /*0300*/  IMAD.WIDE.U32 R20, R22, 0x4, R18 ;  /* 0x0000000416147825 */ /* 0x000fc800078e0012 */
[----:B------:R-:W-:Y:S01]  /*0310*/  IMAD.WIDE.U32 R16, R24, 0x4, R18 ;  /* 0x0000000418107825 */ /* 0x000fe200078e0012 */
[----:B------:R0:W2:Y:S04]  /*0320*/  LDG.E R22, desc[UR6][R20.64] ;  /* 0x0000000614167981 */ /* 0x0000a8000c1e1900 */
[----:B------:R1:W3:Y:S01]  /*0330*/  LDG.E R24, desc[UR6][R16.64] ;  /* 0x0000000610187981 */ /* 0x0002e2000c1e1900 */
[----:B0-----:R-:W-:-:S04]  /*0340*/  IMAD.WIDE.U32 R20, R7, 0x4, R14 ;  /* 0x0000000407147825 */ /* 0x001fc800078e000e */
[--C-:B-1----:R-:W-:Y:S01]  /*0350*/  IMAD.WIDE.U32 R16, R9, 0x4, R14.reuse ;  /* 0x0000000409107825 */ /* 0x102fe200078e000e */
[----:B------:R0:W2:Y:S04]  /*0360*/  LDG.E R26, desc[UR6][R20.64] ;  /* 0x00000006141a7981 */ /* 0x0000a8000c1e1900 */
[----:B------:R1:W3:Y:S01]  /*0370*/  LDG.E R28, desc[UR6][R16.64] ;  /* 0x00000006101c7981 */ /* 0x0002e2000c1e1900 */
[----:B0-----:R-:W-:-:S04]  /*0380*/  IMAD.WIDE.U32 R20, R11, 0x4, R14 ;  /* 0x000000040b147825 */ /* 0x001fc800078e000e */
[----:B-1----:R-:W-:-:S04]  /*0390*/  IMAD.WIDE.U32 R16, R8, 0x4, R18 ;  /* 0x0000000408107825 */ /* 0x002fc800078e0012 */
[----:B--2---:R-:W-:Y:S02]  /*03a0*/  FFMA R12, R26, R22, R12 ;  /* 0x000000161a0c7223 */ /* 0x004fe4000000000c */
[----:B------:R0:W2:Y:S04]  /*03b0*/  LDG.E R22, desc[UR6][R16.64] ;  /* 0x0000000610167981 */ /* 0x0000a8000c1e1900 */
[----:B------:R1:W2:Y:S01]  /*03c0*/  LDG.E R26, desc[UR6][R20.64] ;  /* 0x00000006141a7981 */ /* 0x0002a2000c1e1900 */
[----:B---3--:R-:W-:Y:S01]  /*03d0*/  FFMA R12, R28, R24, R12 ;  /* 0x000000181c0c7223 */ /* 0x008fe2000000000c */
[----:B------:R-:W-:-:S05]  /*03e0*/  IADD3 R24, PT, PT, R8, 0x1, RZ ;  /* 0x0000000108187810 */ /* 0x000fca0007ffe0ff */
[----:B0-----:R-:W-:-:S04]  /*03f0*/  IMAD.WIDE.U32 R16, R24, 0x4, R18 ;  /* 0x0000000418107825 */ /* 0x001fc800078e0012 */
[----:B-1----:R-:W-:Y:S01]  /*0400*/  IMAD.WIDE.U32 R20, R13, 0x4, R14 ;  /* 0x000000040d147825 */ /* 0x002fe200078e000e */
[----:B------:R0:W3:Y:S04]  /*0410*/  LDG.E R24, desc[UR6][R16.64] ;  /* 0x0000000610187981 */ /* 0x0000e8000c1e1900 */
[----:B------:R1:W3:Y:S01]  /*0420*/  LDG.E R28, desc[UR6][R20.64] ;  /* 0x00000006141c7981 */ /* 0x0002e2000c1e1900 */
[----:B--2---:R-:W-:Y:S01]  /*0430*/  FFMA R12, R26, R22, R12 ;  /* 0x000000161a0c7223 */ /* 0x004fe2000000000c */
[C---:B------:R-:W-:Y:S02]  /*0440*/  IADD3 R26, PT, PT, R8.reuse, 0x3, RZ ;  /* 0x00000003081a7810 */ /* 0x040fe40007ffe0ff */
[----:B------:R-:W-:-:S03]  /*0450*/  IADD3 R22, PT, PT, R8, 0x2, RZ ;  /* 0x0000000208167810 */ /* 0x000fc60007ffe0ff */
[----:B0-----:R-:W-:Y:S01]  /*0460*/  IMAD.WIDE.U32 R16, R26, 0x4, R18 ;  /* 0x000000041a107825 */ /* 0x001fe200078e0012 */
[----:B------:R-:W-:-:S03]  /*0470*/  IADD3 R26, PT, PT, R8, 0x4, RZ ;  /* 0x00000004081a7810 */ /* 0x000fc60007ffe0ff */
[--C-:B-1----:R-:W-:Y:S02]  /*0480*/  IMAD.WIDE.U32 R20, R22, 0x4, R18.reuse ;  /* 0x0000000416147825 */ /* 0x102fe400078e0012 */
[----:B------:R0:W2:Y:S02]  /*0490*/  LDG.E R22, desc[UR6][R16.64] ;  /* 0x0000000610167981 */ /* 0x0000a4000c1e1900 */
[----:B------:R-:W-:-:S04]  /*04a0*/  IMAD.WIDE.U32 R18, R26, 0x4, R18 ;  /* 0x000000041a127825 */ /* 0x000fc800078e0012 */
[----:B---3--:R-:W-:Y:S02]  /*04b0*/  FFMA R12, R28, R24, R12 ;  /* 0x000000181c0c7223 */ /* 0x008fe4000000000c */
[----:B------:R1:W3:Y:S01]  /*04c0*/  LDG.E R24, desc[UR6][R20.64] ;  /* 0x0000000614187981 */ /* 0x0002e2000c1e1900 */
[----:B0-----:R-:W-:-:S03]  /*04d0*/  IMAD.WIDE.U32 R16, R23, 0x4, R14 ;  /* 0x0000000417107825 */ /* 0x001fc600078e000e */
[----:B------:R-:W4:Y:S04]  /*04e0*/  LDG.E R18, desc[UR6][R18.64] ;  /* 0x0000000612127981 */ /* 0x000f28000c1e1900 */
[----:B------:R-:W3:Y:S01]  /*04f0*/  LDG.E R26, desc[UR6][R16.64] ;  /* 0x00000006101a7981 */ /* 0x000ee2000c1e1900 */
[----:B-1----:R-:W-:-:S04]  /*0500*/  IMAD.WIDE.U32 R20, R25, 0x4, R14 ;  /* 0x0000000419147825 */ /* 0x002fc800078e000e */
[----:B------:R-:W-:Y:S01]  /*0510*/  IMAD.WIDE.U32 R14, R27, 0x4, R14 ;  /* 0x000000041b0e7825 */ /* 0x000fe200078e000e */
[----:B------:R-:W2:Y:S05]  /*0520*/  LDG.E R28, desc[UR6][R20.64] ;  /* 0x00000006141c7981 */ /* 0x000eaa000c1e1900 */
[----:B------:R-:W4:Y:S01]  /*0530*/  LDG.E R15, desc[UR6][R14.64] ;  /* 0x000000060e0f7981 */ /* 0x000f22000c1e1900 */
[----:B------:R-:W-:-:S04]  /*0540*/  IADD3 R10, PT, PT, R10, 0x8, RZ ;  /* 0x000000080a0a7810 */ /* 0x000fc80007ffe0ff */
[----:B------:R-:W-:Y:S02]  /*0550*/  ISETP.NE.AND P1, PT, R10, RZ, PT ;  /* 0x000000ff0a00720c */ /* 0x000fe40003f25270 */
[----:B------:R-:W-:Y:S02]  /*0560*/  IADD3 R8, PT, PT, R8, 0x8, RZ ;  /* 0x0000000808087810 */ /* 0x000fe40007ffe0ff */
[C---:B------:R-:W-:Y:S02]  /*0570*/  LEA R7, R0.reuse, R7, 0x3 ;  /* 0x0000000700077211 */ /* 0x040fe400078e18ff */
[C---:B------:R-:W-:Y:S02]  /*0580*/  LEA R9, R0.reuse, R9, 0x3 ;  /* 0x0000000900097211 */ /* 0x040fe400078e18ff */
[C---:B------:R-:W-:Y:S02]  /*0590*/  LEA R11, R0.reuse, R11, 0x3 ;  /* 0x0000000b000b7211 */ /* 0x040fe400078e18ff */
[----:B------:R-:W-:-:S02]  /*05a0*/  LEA R13, R0, R13, 0x3 ;  /* 0x0000000d000d7211 */ /* 0x000fc400078e18ff */
[C---:B------:R-:W-:Y:S02]  /*05b0*/  LEA R23, R0.reuse, R23, 0x3 ;  /* 0x0000001700177211 */ /* 0x040fe400078e18ff */
[C---:B------:R-:W-:Y:S02]  /*05c0*/  LEA R25, R0.reuse, R25, 0x3 ;  /* 0x0000001900197211 */ /* 0x040fe400078e18ff */
[C---:B------:R-:W-:Y:S02]  /*05d0*/  LEA R27, R0.reuse, R27, 0x3 ;  /* 0x0000001b001b7211 */ /* 0x040fe400078e18ff */
[----:B------:R-:W-:Y:S01]  /*05e0*/  LEA R29, R0, R29, 0x3 ;  /* 0x0000001d001d7211 */ /* 0x000fe200078e18ff */
[----:B---3--:R-:W-:-:S04]  /*05f0*/  FFMA R12, R26, R24, R12 ;  /* 0x000000181a0c7223 */ /* 0x008fc8000000000c */
[----:B--2---:R-:W-:-:S04]  /*0600*/  FFMA R12, R28, R22, R12 ;  /* 0x000000161c0c7223 */ /* 0x004fc8000000000c */
[----:B----4-:R-:W-:Y:S01]  /*0610*/  FFMA R12, R15, R18, R12 ;  /* 0x000000120f0c7223 */ /* 0x010fe2000000000c */
[----:B------:R-:W-:Y:S06]  /*0620*/  @P1 BRA `(.L_x_71) ;  /* 0xfffffffc000c1947 */ /* 0x000fec000383ffff */
.L_x_70:
[----:B------:R-:W-:Y:S05]  /*0630*/  @!P0 BRA `(.L_x_69) ;  /* 0x0000000400048947 */ /* 0x000fea0003800000 */
[----:B------:R-:W-:Y:S02]  /*0640*/  ISETP.GE.U32.AND P0, PT, R4, 0x4, PT ;  /* 0x000000040400780c */ /* 0x000fe40003f06070 */
[----:B------:R-:W-:-:S04]  /*0650*/  LOP3.LUT R13, R5, 0x3, RZ, 0xc0, !PT ;  /* 0x00000003050d7812 */ /* 0x000fc800078ec0ff */
[----:B------:R-:W-:-:S07]  /*0660*/  ISETP.NE.AND P1, PT, R13, RZ, PT ;  /* 0x000000ff0d00720c */ /* 0x000fce0003f25270 */
[----:B------:R-:W-:Y:S06]  /*0670*/  @!P0 BRA `(.L_x_72) ;  /* 0x00000000007c8947 */ /* 0x000fec0003800000 */
[----:B------:R-:W0:Y:S01]  /*0680*/  LDC.64 R8, c[0x0][0x390] ;  /* 0x0000e400ff087b82 */ /* 0x000e220000000a00 */
[----:B------:R-:W-:Y:S02]  /*0690*/  IMAD R17, R2, R5, R6 ;  /* 0x0000000502117224 */ /* 0x000fe400078e0206 */
[----:B------:R-:W-:-:S03]  /*06a0*/  IMAD R15, R6, R0, R3 ;  /* 0x00000000060f7224 */ /* 0x000fc600078e0203 */
[C---:B------:R-:W-:Y:S02]  /*06b0*/  IADD3 R23, PT, PT, R17.reuse, 0x1, RZ ;  /* 0x0000000111177810 */ /* 0x040fe40007ffe0ff */
[----:B------:R-:W1:Y:S01]  /*06c0*/  LDC.64 R10, c[0x0][0x3a0] ;  /* 0x0000e800ff0a7b82 */ /* 0x000e620000000a00 */
[C---:B------:R-:W-:Y:S02]  /*06d0*/  IADD3 R29, PT, PT, R17.reuse, 0x2, RZ ;  /* 0x00000002111d7810 */ /* 0x040fe40007ffe0ff */
[----:B------:R-:W-:Y:S01]  /*06e0*/  IADD3 R4, PT, PT, R17, 0x3, RZ ;  /* 0x0000000311047810 */ /* 0x000fe20007ffe0ff */
[C---:B0-----:R-:W-:Y:S01]  /*06f0*/  IMAD.WIDE.U32 R20, R15.reuse, 0x4, R8 ;  /* 0x000000040f147825 */ /* 0x041fe200078e0008 */
[----:B------:R-:W-:-:S04]  /*0700*/  IADD3 R15, PT, PT, R15, R0, RZ ;  /* 0x000000000f0f7210 */ /* 0x000fc80007ffe0ff */
[-C--:B------:R-:W-:Y:S01]  /*0710*/  IADD3 R27, PT, PT, R15, R0.reuse, RZ ;  /* 0x000000000f1b7210 */ /* 0x080fe20007ffe0ff */
[--C-:B-1----:R-:W-:Y:S01]  /*0720*/  IMAD.WIDE.U32 R24, R17, 0x4, R10.reuse ;  /* 0x0000000411187825 */ /* 0x102fe200078e000a */
[----:B------:R-:W2:Y:S03]  /*0730*/  LDG.E R21, desc[UR6][R20.64] ;  /* 0x0000000614157981 */ /* 0x000ea6000c1e1900 */
[----:B------:R-:W-:Y:S01]  /*0740*/  IMAD.WIDE.U32 R22, R23, 0x4, R10 ;  /* 0x0000000417167825 */ /* 0x000fe200078e000a */
[----:B------:R-:W2:Y:S03]  /*0750*/  LDG.E R7, desc[UR6][R24.64] ;  /* 0x0000000618077981 */ /* 0x000ea6000c1e1900 */
[----:B------:R-:W-:Y:S02]  /*0760*/  IMAD.WIDE.U32 R18, R15, 0x4, R8 ;  /* 0x000000040f127825 */ /* 0x000fe400078e0008 */
[----:B------:R-:W3:Y:S02]  /*0770*/  LDG.E R22, desc[UR6][R22.64] ;  /* 0x0000000616167981 */ /* 0x000ee4000c1e1900 */
[----:B------:R-:W-:Y:S01]  /*0780*/  IMAD.WIDE.U32 R14, R29, 0x4, R10 ;  /* 0x000000041d0e7825 */ /* 0x000fe200078e000a */
[C---:B------:R-:W-:Y:S01]  /*0790*/  IADD3 R29, PT, PT, R27.reuse, R0, RZ ;  /* 0x000000001b1d7210 */ /* 0x040fe20007ffe0ff */
[----:B------:R-:W3:Y:S02]  /*07a0*/  LDG.E R19, desc[UR6][R18.64] ;  /* 0x0000000612137981 */ /* 0x000ee4000c1e1900 */
[----:B------:R-:W-:-:S02]  /*07b0*/  IMAD.WIDE.U32 R16, R27, 0x4, R8 ;  /* 0x000000041b107825 */ /* 0x000fc400078e0008 */
[----:B------:R-:W4:Y:S02]  /*07c0*/  LDG.E R14, desc[UR6][R14.64] ;  /* 0x000000060e0e7981 */ /* 0x000f24000c1e1900 */
[----:B------:R-:W-:Y:S02]  /*07d0*/  IMAD.WIDE.U32 R10, R4, 0x4, R10 ;  /* 0x00000004040a7825 */ /* 0x000fe400078e000a */
[----:B------:R-:W4:Y:S02]  /*07e0*/  LDG.E R17, desc[UR6][R16.64] ;  /* 0x0000000610117981 */ /* 0x000f24000c1e1900 */
[----:B------:R-:W-:Y:S02]  /*07f0*/  IMAD.WIDE.U32 R8, R29, 0x4, R8 ;  /* 0x000000041d087825 */ /* 0x000fe400078e0008 */
[----:B------:R-:W5:Y:S04]  /*0800*/  LDG.E R10, desc[UR6][R10.64] ;  /* 0x000000060a0a7981 */ /* 0x000f68000c1e1900 */
[----:B------:R-:W5:Y:S01]  /*0810*/  LDG.E R9, desc[UR6][R8.64] ;  /* 0x0000000608097981 */ /* 0x000f62000c1e1900 */
[----:B------:R-:W-:Y:S01]  /*0820*/  IADD3 R6, PT, PT, R6, 0x4, RZ ;  /* 0x0000000406067810 */ /* 0x000fe20007ffe0ff */
[----:B--2---:R-:W-:-:S04]  /*0830*/  FFMA R12, R21, R7, R12 ;  /* 0x00000007150c7223 */ /* 0x004fc8000000000c */
[----:B---3--:R-:W-:-:S04]  /*0840*/  FFMA R12, R19, R22, R12 ;  /* 0x00000016130c7223 */ /* 0x008fc8000000000c */
[----:B----4-:R-:W-:-:S04]  /*0850*/  FFMA R12, R17, R14, R12 ;  /* 0x0000000e110c7223 */ /* 0x010fc8000000000c */
[----:B-----5:R-:W-:-:S07]  /*0860*/  FFMA R12, R9, R10, R12 ;  /* 0x0000000a090c7223 */ /* 0x020fce000000000c */
.L_x_72:
[----:B------:R-:W-:Y:S05]  /*0870*/  @!P1 BRA `(.L_x_69) ;  /* 0x0000000000749947 */ /* 0x000fea0003800000 */
[----:B------:R-:W-:Y:S02]  /*0880*/  ISETP.NE.AND P0, PT, R13, 0x1, PT ;  /* 0x000000010d00780c */ /* 0x000fe40003f05270 */
[----:B------:R-:W-:-:S04]  /*0890*/  LOP3.LUT R4, R5, 0x1, RZ, 0xc0, !PT ;  /* 0x0000000105047812 */ /* 0x000fc800078ec0ff */
[----:B------:R-:W-:-:S07]  /*08a0*/  ISETP.NE.U32.AND P1, PT, R4, 0x1, PT ;  /* 0x000000010400780c */ /* 0x000fce0003f25070 */
[----:B------:R-:W0:Y:S01]  /*08b0*/  @P0 LDC.64 R16, c[0x0][0x3a0] ;  /* 0x0000e800ff100b82 */ /* 0x000e220000000a00 */
[-C--:B------:R-:W-:Y:S02]  /*08c0*/  @P0 IMAD R7, R6, R0.reuse, R3 ;  /* 0x0000000006070224 */ /* 0x080fe400078e0203 */
[----:B------:R-:W-:Y:S01]  /*08d0*/  @P0 IMAD R15, R2, R5, R6 ;  /* 0x00000005020f0224 */ /* 0x000fe200078e0206 */
[----:B------:R-:W-:Y:S02]  /*08e0*/  @P0 IADD3 R6, PT, PT, R6, 0x2, RZ ;  /* 0x0000000206060810 */ /* 0x000fe40007ffe0ff */
[----:B------:R-:W-:Y:S02]  /*08f0*/  @P0 IADD3 R13, PT, PT, R7, R0, RZ ;  /* 0x00000000070d0210 */ /* 0x000fe40007ffe0ff */
[----:B------:R-:W1:Y:S08]  /*0900*/  @P0 LDC.64 R18, c[0x0][0x390] ;  /* 0x0000e400ff120b82 */ /* 0x000e700000000a00 */
[----:B------:R-:W2:Y:S08]  /*0910*/  @!P1 LDC.64 R10, c[0x0][0x390] ;  /* 0x0000e400ff0a9b82 */ /* 0x000eb00000000a00 */
[----:B------:R-:W3:Y:S01]  /*0920*/  @!P1 LDC.64 R8, c[0x0][0x3a0] ;  /* 0x0000e800ff089b82 */ /* 0x000ee20000000a00 */
[C---:B------:R-:W-:Y:S01]  /*0930*/  @P0 IADD3 R23, PT, PT, R15.reuse, 0x1, RZ ;  /* 0x000000010f170810 */ /* 0x040fe20007ffe0ff */
[----:B0-----:R-:W-:-:S04]  /*0940*/  @P0 IMAD.WIDE.U32 R14, R15, 0x4, R16 ;  /* 0x000000040f0e0825 */ /* 0x001fc800078e0010 */
[--C-:B-1----:R-:W-:Y:S02]  /*0950*/  @P0 IMAD.WIDE.U32 R20, R7, 0x4, R18.reuse ;  /* 0x0000000407140825 */ /* 0x102fe400078e0012 */
[----:B------:R-:W4:Y:S02]  /*0960*/  @P0 LDG.E R14, desc[UR6][R14.64] ;  /* 0x000000060e0e0981 */ /* 0x000f24000c1e1900 */
[----:B------:R-:W-:Y:S02]  /*0970*/  @P0 IMAD.WIDE.U32 R18, R13, 0x4, R18 ;  /* 0x000000040d120825 */ /* 0x000fe400078e0012 */
[----:B------:R-:W4:Y:S02]  /*0980*/  @P0 LDG.E R7, desc[UR6][R20.64] ;  /* 0x0000000614070981 */ /* 0x000f24000c1e1900 */
[----:B------:R-:W-:Y:S02]  /*0990*/  @!P1 IMAD R13, R2, R5, R6 ;  /* 0x00000005020d9224 */ /* 0x000fe400078e0206 */
[----:B------:R-:W-:Y:S01]  /*09a0*/  @!P1 IMAD R5, R6, R0, R3 ;  /* 0x0000000006059224 */ /* 0x000fe200078e0203 */
[----:B------:R-:W5:Y:S01]  /*09b0*/  @P0 LDG.E R18, desc[UR6][R18.64] ;  /* 0x0000000612120981 */ /* 0x000f62000c1e1900 */
[----:B------:R-:W-:-:S04]  /*09c0*/  @P0 IMAD.WIDE.U32 R16, R23, 0x4, R16 ;  /* 0x0000000417100825 */ /* 0x000fc800078e0010 */
[----:B--2---:R-:W-:Y:S02]  /*09d0*/  @!P1 IMAD.WIDE.U32 R10, R5, 0x4, R10 ;  /* 0x00000004050a9825 */ /* 0x004fe400078e000a */
[----:B------:R-:W5:Y:S02]  /*09e0*/  @P0 LDG.E R16, desc[UR6][R16.64] ;  /* 0x0000000610100981 */ /* 0x000f64000c1e1900 */
[----:B---3--:R-:W-:Y:S02]  /*09f0*/  @!P1 IMAD.WIDE.U32 R8, R13, 0x4, R8 ;  /* 0x000000040d089825 */ /* 0x008fe400078e0008 */
[----:B------:R-:W2:Y:S04]  /*0a00*/  @!P1 LDG.E R11, desc[UR6][R10.64] ;  /* 0x000000060a0b9981 */ /* 0x000ea8000c1e1900 */
[----:B------:R-:W2:Y:S01]  /*0a10*/  @!P1 LDG.E R8, desc[UR6][R8.64] ;  /* 0x0000000608089981 */ /* 0x000ea2000c1e1900 */
[----:B----4-:R-:W-:-:S04]  /*0a20*/  @P0 FFMA R7, R7, R14, R12 ;  /* 0x0000000e07070223 */ /* 0x010fc8000000000c */
[----:B-----5:R-:W-:-:S04]  /*0a30*/  @P0 FFMA R12, R18, R16, R7 ;  /* 0x00000010120c0223 */ /* 0x020fc80000000007 */
[----:B--2---:R-:W-:-:S07]  /*0a40*/  @!P1 FFMA R12, R11, R8, R12 ;  /* 0x000000080b0c9223 */ /* 0x004fce000000000c */
.L_x_69:
[----:B------:R-:W0:Y:S01]  /*0a50*/  LDC.64 R4, c[0x0][0x3a8] ;  /* 0x0000ea00ff047b82 */ /* 0x000e220000000a00 */
[----:B------:R-:W-:-:S04]  /*0a60*/  IMAD R3, R2, R0, R3 ;  /* 0x0000000002037224 */ /* 0x000fc800078e0203 */
[----:B0-----:R-:W-:-:S05]  /*0a70*/  IMAD.WIDE.U32 R2, R3, 0x4, R4 ;  /* 0x0000000403027825 */ /* 0x001fca00078e0004 */
[----:B------:R-:W-:Y:S01]  /*0a80*/  STG.E desc[UR6][R2.64], R12 ;  /* 0x0000000c02007986 */ /* 0x000fe2000c101906 */
[----:B------:R-:W-:Y:S05]  /*0a90*/  EXIT ;  /* 0x000000000000794d */ /* 0x000fea0003800000 */
.L_x_73:
        /* <DEDUP_REMOVED lines=14> */
.L_x_88:


//--------------------- .text._Z14linear_forwardiiiPfS_S_S_ --------------------------
	.section	.text._Z14linear_forwardiiiPfS_S_S_,"ax",@progbits
	.align	128
        .global         _Z14linear_forwardiiiPfS_S_S_
        .type           _Z14linear_forwardiiiPfS_S_S_,@function
        .size           _Z14linear_forwardiiiPfS_S_S_,(.L_x_89 - _Z14linear_forwardiiiPfS_S_S_)
        .other          _Z14linear_forwardiiiPfS_S_S_,@"STO_CUDA_ENTRY STV_DEFAULT"
_Z14linear_forwardiiiPfS_S_S_:
.text._Z14linear_forwardiiiPfS_S_S_:
        /* <DEDUP_REMOVED lines=15> */
[----:B------:R-:W0:Y:S01]  /*00f0*/  LDC.64 R6, c[0x0][0x3a0] ;  /* 0x0000e800ff067b82 */ /* 0x000e220000000a00 */
[----:B------:R-:W1:Y:S07]  /*0100*/  LDCU.64 UR6, c[0x0][0x358] ;  /* 0x00006b00ff0677ac */ /* 0x000e6e0008000a00 */
[----:B------:R-:W2:Y:S08]  /*0110*/  LDC R5, c[0x0][0x384] ;  /* 0x0000e100ff057b82 */ /* 0x000eb00000000800 */
[----:B------:R-:W3:Y:S01]  /*0120*/  LDC.64 R14, c[0x0][0x3a8] ;  /* 0x0000ea00ff0e7b82 */ /* 0x000ee20000000a00 */
[----:B0-----:R-:W-:-:S05]  /*0130*/  IMAD.WIDE.U32 R6, R3, 0x4, R6 ;  /* 0x0000000403067825 */ /* 0x001fca00078e0006 */
[----:B-1----:R-:W4:Y:S01]  /*0140*/  LDG.E R28, desc[UR6][R6.64] ;  /* 0x00000006061c7981 */ /* 0x002f22000c1e1900 */
[----:B------:R-:W-:Y:S01]  /*0150*/  IMAD R9, R2, R0, R3 ;  /* 0x0000000002097224 */ /* 0x000fe200078e0203 */
[----:B--2---:R-:W-:-:S03]  /*0160*/  ISETP.GE.AND P0, PT, R5, 0x1, PT ;  /* 0x000000010500780c */ /* 0x004fc60003f06270 */
[----:B---3--:R-:W-:-:S05]  /*0170*/  IMAD.WIDE.U32 R14, R9, 0x4, R14 ;  /* 0x00000004090e7825 */ /* 0x008fca00078e000e */
[----:B----4-:R0:W-:Y:S05]  /*0180*/  STG.E desc[UR6][R14.64], R28 ;  /* 0x0000001c0e007986 */ /* 0x0101ea000c101906 */
[----:B------:R-:W-:Y:S05]  /*0190*/  @!P0 EXIT ;  /* 0x000000000000894d */ /* 0x000fea0003800000 */
[C---:B------:R-:W-:Y:S01]  /*01a0*/  ISETP.GE.U32.AND P1, PT, R5.reuse, 0x8, PT ;  /* 0x000000080500780c */ /* 0x040fe20003f26070 */
[----:B------:R-:W-:Y:S01]  /*01b0*/  HFMA2 R7, -RZ, RZ, 0, 0 ;  /* 0x00000000ff077431 */ /* 0x000fe200000001ff */
[----:B------:R-:W-:-:S04]  /*01c0*/  LOP3.LUT R4, R5, 0x7, RZ, 0xc0, !PT ;  /* 0x0000000705047812 */ /* 0x000fc800078ec0ff */
[----:B------:R-:W-:-:S07]  /*01d0*/  ISETP.NE.AND P0, PT, R4, RZ, PT ;  /* 0x000000ff0400720c */ /* 0x000fce0003f05270 */
        /* <DEDUP_REMOVED lines=9> */
[----:B------:R-:W-:Y:S01]  /*0270*/  MOV R12, R3 ;  /* 0x00000003000c7202 */ /* 0x000fe20000000f00 */
[----:B------:R-:W-:Y:S01]  /*0280*/  IMAD R10, R0, 0x7, R3 ;  /* 0x00000007000a7824 */ /* 0x000fe200078e0203 */
[----:B------:R-:W-:-:S07]  /*0290*/  IADD3 R6, PT, PT, -R7, RZ, RZ ;  /* 0x000000ff07067210 */ /* 0x000fce0007ffe1ff */
.L_x_75:
[----:B-1----:R-:W1:Y:S01]  /*02a0*/  LDC.64 R16, c[0x0][0x390] ;  /* 0x0000e400ff107b82 */ /* 0x002e620000000a00 */
[----:B------:R-:W-:-:S07]  /*02b0*/  IADD3 R25, PT, PT, R26, -0x3, RZ ;  /* 0xfffffffd1a197810 */ /* 0x000fce0007ffe0ff */
[----:B------:R-:W2:Y:S01]  /*02c0*/  LDC.64 R18, c[0x0][0x398] ;  /* 0x0000e600ff127b82 */ /* 0x000ea20000000a00 */
[----:B-1----:R-:W-:-:S06]  /*02d0*/  IMAD.WIDE.U32 R24, R25, 0x4, R16 ;  /* 0x0000000419187825 */ /* 0x002fcc00078e0010 */
[----:B------:R-:W0:Y:S01]  /*02e0*/  LDG.E R24, desc[UR6][R24.64] ;  /* 0x0000000618187981 */ /* 0x000e22000c1e1900 */
[----:B--2---:R-:W-:-:S06]  /*02f0*/  IMAD.WIDE.U32 R20, R12, 0x4, R18 ;  /* 0x000000040c147825 */ /* 0x004fcc00078e0012 */
[----:B------:R-:W0:Y:S01]  /*0300*/  LDG.E R21, desc[UR6][R20.64] ;  /* 0x0000000614157981 */ /* 0x000e22000c1e1900 */
[----:B------:R-:W-:Y:S01]  /*0310*/  IADD3 R23, PT, PT, R26, -0x2, RZ ;  /* 0xfffffffe1a177810 */ /* 0x000fe20007ffe0ff */
[----:B0-----:R-:W-:-:S04]  /*0320*/  FFMA R28, R21, R24, R28 ;  /* 0x00000018151c7223 */ /* 0x001fc8000000001c */
[----:B------:R-:W-:-:S04]  /*0330*/  IMAD.WIDE.U32 R20, R23, 0x4, R16 ;  /* 0x0000000417147825 */ /* 0x000fc800078e0010 */
[----:B------:R-:W-:Y:S01]  /*0340*/  IMAD.WIDE.U32 R22, R11, 0x4, R18 ;  /* 0x000000040b167825 */ /* 0x000fe200078e0012 */
[----:B------:R0:W-:Y:S04]  /*0350*/  STG.E desc[UR6][R14.64], R28 ;  /* 0x0000001c0e007986 */ /* 0x0001e8000c101906 */
[----:B------:R-:W0:Y:S04]  /*0360*/  LDG.E R20, desc[UR6][R20.64] ;  /* 0x0000000614147981 */ /* 0x000e28000c1e1900 */
[----:B------:R-:W0:Y:S01]  /*0370*/  LDG.E R23, desc[UR6][R22.64] ;  /* 0x0000000616177981 */ /* 0x000e22000c1e1900 */
[----:B------:R-:W-:Y:S01]  /*0380*/  IADD3 R25, PT, PT, R26, -0x1, RZ ;  /* 0xffffffff1a197810 */ /* 0x000fe20007ffe0ff */
[----:B0-----:R-:W-:-:S04]  /*0390*/  FFMA R28, R23, R20, R28 ;  /* 0x00000014171c7223 */ /* 0x001fc8000000001c */
[----:B------:R-:W-:-:S04]  /*03a0*/  IMAD.WIDE.U32 R22, R25, 0x4, R16 ;  /* 0x0000000419167825 */ /* 0x000fc800078e0010 */
[--C-:B------:R-:W-:Y:S01]  /*03b0*/  IMAD.WIDE.U32 R24, R9, 0x4, R18.reuse ;  /* 0x0000000409187825 */ /* 0x100fe200078e0012 */
[----:B------:R0:W-:Y:S04]  /*03c0*/  STG.E desc[UR6][R14.64], R28 ;  /* 0x0000001c0e007986 */ /* 0x0001e8000c101906 */
[----:B------:R-:W0:Y:S04]  /*03d0*/  LDG.E R22, desc[UR6][R22.64] ;  /* 0x0000000616167981 */ /* 0x000e28000c1e1900 */
[----:B------:R-:W0:Y:S01]  /*03e0*/  LDG.E R25, desc[UR6][R24.64] ;  /* 0x0000000618197981 */ /* 0x000e22000c1e1900 */
[----:B------:R-:W-:-:S04]  /*03f0*/  IMAD.WIDE.U32 R20, R13, 0x4, R18 ;  /* 0x000000040d147825 */ /* 0x000fc800078e0012 */
[----:B0-----:R-:W-:-:S05]  /*0400*/  FFMA R28, R25, R22, R28 ;  /* 0x00000016191c7223 */ /* 0x001fca000000001c */
[----:B------:R0:W-:Y:S04]  /*0410*/  STG.E desc[UR6][R14.64], R28 ;  /* 0x0000001c0e007986 */ /* 0x0001e8000c101906 */
[----:B------:R1:W0:Y:S02]  /*0420*/  LDG.E R23, desc[UR6][R20.64] ;  /* 0x0000000614177981 */ /* 0x000224000c1e1900 */
[----:B-1----:R-:W-:-:S06]  /*0430*/  IMAD.WIDE.U32 R20, R26, 0x4, R16 ;  /* 0x000000041a147825 */ /* 0x002fcc00078e0010 */
[----:B------:R-:W0:Y:S01]  /*0440*/  LDG.E R20, desc[UR6][R20.64] ;  /* 0x0000000614147981 */ /* 0x000e22000c1e1900 */
[----:B------:R-:W-:Y:S01]  /*0450*/  IADD3 R25, PT, PT, R26, 0x1, RZ ;  /* 0x000000011a197810 */ /* 0x000fe20007ffe0ff */
[----:B0-----:R-:W-:-:S04]  /*0460*/  FFMA R28, R23, R20, R28 ;  /* 0x00000014171c7223 */ /* 0x001fc8000000001c */
[----:B------:R-:W-:-:S04]  /*0470*/  IMAD.WIDE.U32 R22, R25, 0x4, R16 ;  /* 0x0000000419167825 */ /* 0x000fc800078e0010 */
[----:B------:R-:W-:Y:S01]  /*0480*/  IMAD.WIDE.U32 R24, R27, 0x4, R18 ;  /* 0x000000041b187825 */ /* 0x000fe200078e0012 */
[----:B------:R0:W-:Y:S04]  /*0490*/  STG.E desc[UR6][R14.64], R28 ;  /* 0x0000001c0e007986 */ /* 0x0001e8000c101906 */
[----:B------:R1:W0:Y:S04]  /*04a0*/  LDG.E R22, desc[UR6][R22.64] ;  /* 0x0000000616167981 */ /* 0x000228000c1e1900 */
[----:B------:R-:W0:Y:S01]  /*04b0*/  LDG.E R25, desc[UR6][R24.64] ;  /* 0x0000000618197981 */ /* 0x000e22000c1e1900 */
[----:B-1----:R-:W-:-:S05]  /*04c0*/  IADD3 R23, PT, PT, R26, 0x2, RZ ;  /* 0x000000021a177810 */ /* 0x002fca0007ffe0ff */
[----:B------:R-:W-:-:S04]  /*04d0*/  IMAD.WIDE.U32 R20, R23, 0x4, R16 ;  /* 0x0000000417147825 */ /* 0x000fc800078e0010 */
[----:B0-----:R-:W-:-:S05]  /*04e0*/  FFMA R28, R25, R22, R28 ;  /* 0x00000016191c7223 */ /* 0x001fca000000001c */
[----:B------:R0:W-:Y:S04]  /*04f0*/  STG.E desc[UR6][R14.64], R28 ;  /* 0x0000001c0e007986 */ /* 0x0001e8000c101906 */
[----:B------:R1:W0:Y:S02]  /*0500*/  LDG.E R22, desc[UR6][R20.64] ;  /* 0x0000000614167981 */ /* 0x000224000c1e1900 */
[----:B-1----:R-:W-:-:S06]  /*0510*/  IMAD.WIDE.U32 R20, R29, 0x4, R18 ;  /* 0x000000041d147825 */ /* 0x002fcc00078e0012 */
[----:B------:R-:W0:Y:S01]  /*0520*/  LDG.E R21, desc[UR6][R20.64] ;  /* 0x0000000614157981 */ /* 0x000e22000c1e1900 */
[----:B------:R-:W-:-:S05]  /*0530*/  IADD3 R25, PT, PT, R26, 0x3, RZ ;  /* 0x000000031a197810 */ /* 0x000fca0007ffe0ff */
[----:B------:R-:W-:-:S04]  /*0540*/  IMAD.WIDE.U32 R24, R25, 0x4, R16 ;  /* 0x0000000419187825 */ /* 0x000fc800078e0010 */
[----:B0-----:R-:W-:Y:S01]  /*0550*/  FFMA R28, R21, R22, R28 ;  /* 0x00000016151c7223 */ /* 0x001fe2000000001c */
[----:B------:R-:W-:-:S04]  /*0560*/  IMAD.WIDE.U32 R22, R8, 0x4, R18 ;  /* 0x0000000408167825 */ /* 0x000fc800078e0012 */
[----:B------:R0:W-:Y:S04]  /*0570*/  STG.E desc[UR6][R14.64], R28 ;  /* 0x0000001c0e007986 */ /* 0x0001e8000c101906 */
[----:B------:R-:W2:Y:S04]  /*0580*/  LDG.E R23, desc[UR6][R22.64] ;  /* 0x0000000616177981 */ /* 0x000ea8000c1e1900 */
[----:B------:R-:W2:Y:S01]  /*0590*/  LDG.E R24, desc[UR6][R24.64] ;  /* 0x0000000618187981 */ /* 0x000ea2000c1e1900 */
[----:B------:R-:W-:Y:S01]  /*05a0*/  IADD3 R21, PT, PT, R26, 0x4, RZ ;  /* 0x000000041a157810 */ /* 0x000fe20007ffe0ff */
[----:B------:R-:W-:-:S04]  /*05b0*/  IMAD.WIDE.U32 R18, R10, 0x4, R18 ;  /* 0x000000040a127825 */ /* 0x000fc800078e0012 */
[----:B------:R-:W-:-:S04]  /*05c0*/  IMAD.WIDE.U32 R16, R21, 0x4, R16 ;  /* 0x0000000415107825 */ /* 0x000fc800078e0010 */
[----:B--2---:R-:W-:-:S05]  /*05d0*/  FFMA R23, R23, R24, R28 ;  /* 0x0000001817177223 */ /* 0x004fca000000001c */
[----:B------:R1:W-:Y:S04]  /*05e0*/  STG.E desc[UR6][R14.64], R23 ;  /* 0x000000170e007986 */ /* 0x0003e8000c101906 */
[----:B------:R-:W0:Y:S04]  /*05f0*/  LDG.E R18, desc[UR6][R18.64] ;  /* 0x0000000612127981 */ /* 0x000e28000c1e1900 */
[----:B------:R-:W0:Y:S01]  /*0600*/  LDG.E R16, desc[UR6][R16.64] ;  /* 0x0000000610107981 */ /* 0x000e22000c1e1900 */
[----:B------:R-:W-:Y:S02]  /*0610*/  IADD3 R6, PT, PT, R6, 0x8, RZ ;  /* 0x0000000806067810 */ /* 0x000fe40007ffe0ff */
[----:B------:R-:W-:-:S02]  /*0620*/  IADD3 R26, PT, PT, R26, 0x8, RZ ;  /* 0x000000081a1a7810 */ /* 0x000fc40007ffe0ff */
[----:B------:R-:W-:Y:S02]  /*0630*/  ISETP.NE.AND P1, PT, R6, RZ, PT ;  /* 0x000000ff0600720c */ /* 0x000fe40003f25270 */
[C---:B------:R-:W-:Y:S02]  /*0640*/  LEA R11, R0.reuse, R11, 0x3 ;  /* 0x0000000b000b7211 */ /* 0x040fe400078e18ff */
[C---:B------:R-:W-:Y:S02]  /*0650*/  LEA R9, R0.reuse, R9, 0x3 ;  /* 0x0000000900097211 */ /* 0x040fe400078e18ff */
[C---:B------:R-:W-:Y:S02]  /*0660*/  LEA R13, R0.reuse, R13, 0x3 ;  /* 0x0000000d000d7211 */ /* 0x040fe400078e18ff */
[C---:B------:R-:W-:Y:S02]  /*0670*/  LEA R27, R0.reuse, R27, 0x3 ;  /* 0x0000001b001b7211 */ /* 0x040fe400078e18ff */
[----:B------:R-:W-:-:S02]  /*0680*/  LEA R29, R0, R29, 0x3 ;  /* 0x0000001d001d7211 */ /* 0x000fc400078e18ff */
[C---:B------:R-:W-:Y:S02]  /*0690*/  LEA R8, R0.reuse, R8, 0x3 ;  /* 0x0000000800087211 */ /* 0x040fe400078e18ff */
[C---:B------:R-:W-:Y:S02]  /*06a0*/  LEA R10, R0.reuse, R10, 0x3 ;  /* 0x0000000a000a7211 */ /* 0x040fe400078e18ff */
[----:B------:R-:W-:Y:S01]  /*06b0*/  LEA R12, R0, R12, 0x3 ;  /* 0x0000000c000c7211 */ /* 0x000fe200078e18ff */
[----:B0-----:R-:W-:-:S05]  /*06c0*/  FFMA R28, R18, R16, R23 ;  /* 0x00000010121c7223 */ /* 0x001fca0000000017 */
[----:B------:R1:W-:Y:S01]  /*06d0*/  STG.E desc[UR6][R14.64], R28 ;  /* 0x0000001c0e007986 */ /* 0x0003e2000c101906 */
[----:B------:R-:W-:Y:S05]  /*06e0*/  @P1 BRA `(.L_x_75) ;  /* 0xfffffff800ec1947 */ /* 0x000fea000383ffff */
.L_x_74:
[----:B------:R-:W-:Y:S05]  /*06f0*/  @!P0 EXIT ;  /* 0x000000000000894d */ /* 0x000fea0003800000 */
[----:B------:R-:W-:Y:S02]  /*0700*/  ISETP.GE.U32.AND P0, PT, R4, 0x4, PT ;  /* 0x000000040400780c */ /* 0x000fe40003f06070 */
[----:B------:R-:W-:-:S04]  /*0710*/  LOP3.LUT R6, R5, 0x3, RZ, 0xc0, !PT ;  /* 0x0000000305067812 */ /* 0x000fc800078ec0ff */
[----:B------:R-:W-:-:S07]  /*0720*/  ISETP.NE.AND P1, PT, R6, RZ, PT ;  /* 0x000000ff0600720c */ /* 0x000fce0003f25270 */
[----:B------:R-:W-:Y:S06]  /*0730*/  @!P0 BRA `(.L_x_76) ;  /* 0x00000000008c8947 */ /* 0x000fec0003800000 */
[----:B------:R-:W2:Y:S01]  /*0740*/  LDC.64 R10, c[0x0][0x398] ;  /* 0x0000e600ff0a7b82 */ /* 0x000ea20000000a00 */
[----:B------:R-:W-:Y:S02]  /*0750*/  IMAD R19, R7, R0, R3 ;  /* 0x0000000007137224 */ /* 0x000fe400078e0203 */
[----:B------:R-:W-:-:S05]  /*0760*/  IMAD R17, R2, R5, R7 ;  /* 0x0000000502117224 */ /* 0x000fca00078e0207 */
[----:B------:R-:W3:Y:S01]  /*0770*/  LDC.64 R8, c[0x0][0x390] ;  /* 0x0000e400ff087b82 */ /* 0x000ee20000000a00 */
[----:B--2---:R-:W-:-:S06]  /*0780*/  IMAD.WIDE.U32 R20, R19, 0x4, R10 ;  /* 0x0000000413147825 */ /* 0x004fcc00078e000a */
[----:B------:R-:W2:Y:S01]  /*0790*/  LDG.E R21, desc[UR6][R20.64] ;  /* 0x0000000614157981 */ /* 0x000ea2000c1e1900 */
[----:B---3--:R-:W-:-:S06]  /*07a0*/  IMAD.WIDE.U32 R12, R17, 0x4, R8 ;  /* 0x00000004110c7825 */ /* 0x008fcc00078e0008 */
[----:B------:R-:W2:Y:S01]  /*07b0*/  LDG.E R12, desc[UR6][R12.64] ;  /* 0x000000060c0c7981 */ /* 0x000ea2000c1e1900 */
[----:B-1----:R-:W-:Y:S02]  /*07c0*/  IADD3 R23, PT, PT, R17, 0x1, RZ ;  /* 0x0000000111177810 */ /* 0x002fe40007ffe0ff */
[----:B------:R-:W-:-:S03]  /*07d0*/  IADD3 R27, PT, PT, R19, R0, RZ ;  /* 0x00000000131b7210 */ /* 0x000fc60007ffe0ff */
[----:B------:R-:W-:-:S04]  /*07e0*/  IMAD.WIDE.U32 R22, R23, 0x4, R8 ;  /* 0x0000000417167825 */ /* 0x000fc800078e0008 */
[----:B------:R-:W-:-:S04]  /*07f0*/  IMAD.WIDE.U32 R18, R27, 0x4, R10 ;  /* 0x000000041b127825 */ /* 0x000fc800078e000a */
[----:B--2---:R-:W-:-:S05]  /*0800*/  FFMA R25, R21, R12, R28 ;  /* 0x0000000c15197223 */ /* 0x004fca000000001c */
[----:B------:R2:W-:Y:S04]  /*0810*/  STG.E desc[UR6][R14.64], R25 ;  /* 0x000000190e007986 */ /* 0x0005e8000c101906 */
[----:B------:R-:W3:Y:S04]  /*0820*/  LDG.E R22, desc[UR6][R22.64] ;  /* 0x0000000616167981 */ /* 0x000ee8000c1e1900 */
[----:B------:R-:W3:Y:S01]  /*0830*/  LDG.E R18, desc[UR6][R18.64] ;  /* 0x0000000612127981 */ /* 0x000ee2000c1e1900 */
[----:B------:R-:W-:Y:S02]  /*0840*/  IADD3 R4, PT, PT, R17, 0x2, RZ ;  /* 0x0000000211047810 */ /* 0x000fe40007ffe0ff */
[----:B------:R-:W-:-:S03]  /*0850*/  IADD3 R29, PT, PT, R27, R0, RZ ;  /* 0x000000001b1d7210 */ /* 0x000fc60007ffe0ff */
[----:B------:R-:W-:-:S04]  /*0860*/  IMAD.WIDE.U32 R20, R4, 0x4, R8 ;  /* 0x0000000404147825 */ /* 0x000fc800078e0008 */
[----:B------:R-:W-:-:S04]  /*0870*/  IMAD.WIDE.U32 R12, R29, 0x4, R10 ;  /* 0x000000041d0c7825 */ /* 0x000fc800078e000a */
[----:B---3--:R-:W-:-:S05]  /*0880*/  FFMA R27, R18, R22, R25 ;  /* 0x00000016121b7223 */ /* 0x008fca0000000019 */
[----:B------:R2:W-:Y:S04]  /*0890*/  STG.E desc[UR6][R14.64], R27 ;  /* 0x0000001b0e007986 */ /* 0x0005e8000c101906 */
[----:B------:R-:W3:Y:S04]  /*08a0*/  LDG.E R20, desc[UR6][R20.64] ;  /* 0x0000000614147981 */ /* 0x000ee8000c1e1900 */
[----:B------:R-:W3:Y:S01]  /*08b0*/  LDG.E R12, desc[UR6][R12.64] ;  /* 0x000000060c0c7981 */ /* 0x000ee2000c1e1900 */
[----:B------:R-:W-:Y:S02]  /*08c0*/  IADD3 R29, PT, PT, R29, R0, RZ ;  /* 0x000000001d1d7210 */ /* 0x000fe40007ffe0ff */
[----:B------:R-:W-:-:S03]  /*08d0*/  IADD3 R23, PT, PT, R17, 0x3, RZ ;  /* 0x0000000311177810 */ /* 0x000fc60007ffe0ff */
[----:B------:R-:W-:-:S04]  /*08e0*/  IMAD.WIDE.U32 R10, R29, 0x4, R10 ;  /* 0x000000041d0a7825 */ /* 0x000fc800078e000a */
[----:B------:R-:W-:-:S04]  /*08f0*/  IMAD.WIDE.U32 R8, R23, 0x4, R8 ;  /* 0x0000000417087825 */ /* 0x000fc800078e0008 */
[----:B---3--:R-:W-:-:S05]  /*0900*/  FFMA R17, R12, R20, R27 ;  /* 0x000000140c117223 */ /* 0x008fca000000001b */
[----:B------:R2:W-:Y:S04]  /*0910*/  STG.E desc[UR6][R14.64], R17 ;  /* 0x000000110e007986 */ /* 0x0005e8000c101906 */
[----:B------:R-:W0:Y:S04]  /*0920*/  LDG.E R10, desc[UR6][R10.64] ;  /* 0x000000060a0a7981 */ /* 0x000e28000c1e1900 */
[----:B------:R-:W0:Y:S01]  /*0930*/  LDG.E R8, desc[UR6][R8.64] ;  /* 0x0000000608087981 */ /* 0x000e22000c1e1900 */
[----:B------:R-:W-:Y:S01]  /*0940*/  IADD3 R7, PT, PT, R7, 0x4, RZ ;  /* 0x0000000407077810 */ /* 0x000fe20007ffe0ff */
[----:B0-----:R-:W-:-:S05]  /*0950*/  FFMA R28, R10, R8, R17 ;  /* 0x000000080a1c7223 */ /* 0x001fca0000000011 */
[----:B------:R2:W-:Y:S02]  /*0960*/  STG.E desc[UR6][R14.64], R28 ;  /* 0x0000001c0e007986 */ /* 0x0005e4000c101906 */
.L_x_76:
[----:B------:R-:W-:Y:S05]  /*0970*/  @!P1 EXIT ;  /* 0x000000000000994d */ /* 0x000fea0003800000 */
[----:B------:R-:W-:Y:S02]  /*0980*/  ISETP.NE.AND P0, PT, R6, 0x1, PT ;  /* 0x000000010600780c */ /* 0x000fe40003f05270 */
[----:B------:R-:W-:-:S04]  /*0990*/  LOP3.LUT R4, R5, 0x1, RZ, 0xc0, !PT ;  /* 0x0000000105047812 */ /* 0x000fc800078ec0ff */
[----:B------:R-:W-:-:S07]  /*09a0*/  ISETP.NE.U32.AND P1, PT, R4, 0x1, PT ;  /* 0x000000010400780c */ /* 0x000fce0003f25070 */
[----:B------:R-:W-:Y:S06]  /*09b0*/  @!P0 BRA `(.L_x_77) ;  /* 0x00000000004c8947 */ /* 0x000fec0003800000 */
[----:B------:R-:W3:Y:S01]  /*09c0*/  LDC.64 R10, c[0x0][0x398] ;  /* 0x0000e600ff0a7b82 */ /* 0x000ee20000000a00 */
[----:B------:R-:W-:Y:S02]  /*09d0*/  IMAD R19, R7, R0, R3 ;  /* 0x0000000007137224 */ /* 0x000fe400078e0203 */
[----:B------:R-:W-:-:S05]  /*09e0*/  IMAD R21, R2, R5, R7 ;  /* 0x0000000502157224 */ /* 0x000fca00078e0207 */
[----:B------:R-:W2:Y:S01]  /*09f0*/  LDC.64 R8, c[0x0][0x390] ;  /* 0x0000e400ff087b82 */ /* 0x000ea20000000a00 */
[----:B---3--:R-:W-:-:S06]  /*0a00*/  IMAD.WIDE.U32 R12, R19, 0x4, R10 ;  /* 0x00000004130c7825 */ /* 0x008fcc00078e000a */
[----:B------:R-:W3:Y:S01]  /*0a10*/  LDG.E R13, desc[UR6][R12.64] ;  /* 0x000000060c0d7981 */ /* 0x000ee2000c1e1900 */
[----:B--2---:R-:W-:-:S06]  /*0a20*/  IMAD.WIDE.U32 R16, R21, 0x4, R8 ;  /* 0x0000000415107825 */ /* 0x004fcc00078e0008 */
[----:B------:R-:W3:Y:S01]  /*0a30*/  LDG.E R16, desc[UR6][R16.64] ;  /* 0x0000000610107981 */ /* 0x000ee2000c1e1900 */
[----:B-1----:R-:W-:Y:S02]  /*0a40*/  IADD3 R23, PT, PT, R19, R0, RZ ;  /* 0x0000000013177210 */ /* 0x002fe40007ffe0ff */
        /* <DEDUP_REMOVED lines=10> */
.L_x_77:
[----:B------:R-:W-:Y:S05]  /*0af0*/  @P1 EXIT ;  /* 0x000000000000194d */ /* 0x000fea0003800000 */
[----:B------:R-:W4:Y:S01]  /*0b00*/  LDC.64 R8, c[0x0][0x398] ;  /* 0x0000e600ff087b82 */ /* 0x000f220000000a00 */
[----:B------:R-:W-:Y:S02]  /*0b10*/  IMAD R3, R7, R0, R3 ;  /* 0x0000000007037224 */ /* 0x000fe400078e0203 */
[----:B------:R-:W-:-:S05]  /*0b20*/  IMAD R5, R2, R5, R7 ;  /* 0x0000000502057224 */ /* 0x000fca00078e0207 */
[----:B------:R-:W5:Y:S01]  /*0b30*/  LDC.64 R10, c[0x0][0x390] ;  /* 0x0000e400ff0a7b82 */ /* 0x000f620000000a00 */
[----:B----4-:R-:W-:-:S06]  /*0b40*/  IMAD.WIDE.U32 R2, R3, 0x4, R8 ;  /* 0x0000000403027825 */ /* 0x010fcc00078e0008 */
[----:B------:R-:W4:Y:S01]  /*0b50*/  LDG.E R3, desc[UR6][R2.64] ;  /* 0x0000000602037981 */ /* 0x000f22000c1e1900 */
[----:B-----5:R-:W-:-:S06]  /*0b60*/  IMAD.WIDE.U32 R4, R5, 0x4, R10 ;  /* 0x0000000405047825 */ /* 0x020fcc00078e000a */
[----:B------:R-:W4:Y:S02]  /*0b70*/  LDG.E R4, desc[UR6][R4.64] ;  /* 0x0000000604047981 */ /* 0x000f24000c1e1900 */
[----:B----4-:R-:W-:-:S05]  /*0b80*/  FFMA R7, R3, R4, R28 ;  /* 0x0000000403077223 */ /* 0x010fca000000001c */
[----:B------:R-:W-:Y:S01]  /*0b90*/  STG.E desc[UR6][R14.64], R7 ;  /* 0x000000070e007986 */ /* 0x000fe2000c101906 */
[----:B------:R-:W-:Y:S05]  /*0ba0*/  EXIT ;  /* 0x000000000000794d */ /* 0x000fea0003800000 */
.L_x_78:
        /* <DEDUP_REMOVED lines=13> */
.L_x_89:


//--------------------- .nv.global.init           --------------------------
	.section	.nv.global.init,"aw",@progbits
	.align	4
.nv.global.init:
	.type		mrg32k3aM1SubSeq,@object
	.size		mrg32k3aM1SubSeq,(mrg32k3aM2SubSeq - mrg32k3aM1SubSeq)
mrg32k3aM1SubSeq:
        /*0000*/ 	.byte	0x0b, 0xcc, 0xee, 0x04, 0x73, 0x29, 0x8b, 0x6f, 0xf6, 0x53, 0x03, 0xf6, 0x23, 0xf6, 0xea, 0xda
        /* <DEDUP_REMOVED lines=125> */
	.type		mrg32k3aM2SubSeq,@object
	.size		mrg32k3aM2SubSeq,(mrg32k3aM1 - mrg32k3aM2SubSeq)
mrg32k3aM2SubSeq:
        /* <DEDUP_REMOVED lines=126> */
	.type		mrg32k3aM1,@object
	.size		mrg32k3aM1,(mrg32k3aM1Seq - mrg32k3aM1)
mrg32k3aM1:
        /* <DEDUP_REMOVED lines=144> */
	.type		mrg32k3aM1Seq,@object
	.size		mrg32k3aM1Seq,(mrg32k3aM2 - mrg32k3aM1Seq)
mrg32k3aM1Seq:
        /* <DEDUP_REMOVED lines=144> */
	.type		mrg32k3aM2,@object
	.size		mrg32k3aM2,(mrg32k3aM2Seq - mrg32k3aM2)
mrg32k3aM2:
        /* <DEDUP_REMOVED lines=144> */
	.type		mrg32k3aM2Seq,@object
	.size		mrg32k3aM2Seq,(precalc_xorwow_matrix - mrg32k3aM2Seq)
mrg32k3aM2Seq:
        /* <DEDUP_REMOVED lines=144> */
	.type		precalc_xorwow_matrix,@object
	.size		precalc_xorwow_matrix,(precalc_xorwow_offset_matrix - precalc_xorwow_matrix)
precalc_xorwow_matrix:
        /* <DEDUP_REMOVED lines=6400> */
	.type		precalc_xorwow_offset_matrix,@object
	.size		precalc_xorwow_offset_matrix,(.L_1 - precalc_xorwow_offset_matrix)
precalc_xorwow_offset_matrix:
        /* <DEDUP_REMOVED lines=6400> */
.L_1:


//--------------------- .nv.shared.reserved.0     --------------------------
	.section	.nv.shared.reserved.0,"aw",@nobits
	.weak		__nv_reservedSMEM_offset_0_alias
	.size		__nv_reservedSMEM_offset_0_alias, 0, 64
	.other		__nv_reservedSMEM_offset_0_alias,@"STO_CUDA_RESERVED_SHARED STV_DEFAULT"
__nv_reservedSMEM_offset_0_alias:
	.zero		0
	.zero		64


//--------------------- .nv.constant0._Z23cross_entropy_backwardsiiPfS_S_ --------------------------
	.section	.nv.constant0._Z23cross_entropy_backwardsiiPfS_S_,"a",@progbits
	.sectionflags	@""
	.align	4
.nv.constant0._Z23cross_entropy_backwardsiiPfS_S_:
	.zero		928


//--------------------- .nv.constant0._Z13cross_entropyiiPfS_S_ --------------------------
	.section	.nv.constant0._Z13cross_entropyiiPfS_S_,"a",@progbits
	.sectionflags	@""
	.align	4
.nv.constant0._Z13cross_entropyiiPfS_S_:
	.zero		928


//--------------------- .nv.constant0._Z19init_kaiming_normaliiPf --------------------------
	.section	.nv.constant0._Z19init_kaiming_normaliiPf,"a",@progbits
	.sectionflags	@""
	.align	4
.nv.constant0._Z19init_kaiming_normaliiPf:
	.zero		912


//--------------------- .nv.constant0._Z7softmaxiiPfS_ --------------------------
	.section	.nv.constant0._Z7softmaxiiPfS_,"a",@progbits
	.sectionflags	@""
	.align	4
.nv.constant0._Z7softmaxiiPfS_:
	.zero		920


//--------------------- .nv.constant0._Z14relu_backwardsiiPfS_S_ --------------------------
	.section	.nv.constant0._Z14relu_backwardsiiPfS_S_,"a",@progbits
	.sectionflags	@""
	.align	4
.nv.constant0._Z14relu_backwardsiiPfS_S_:
	.zero		928


//--------------------- .nv.constant0._Z12relu_forwardiiPfS_ --------------------------
	.section	.nv.constant0._Z12relu_forwardiiPfS_,"a",@progbits
	.sectionflags	@""
	.align	4
.nv.constant0._Z12relu_forwardiiPfS_:
	.zero		920


//--------------------- .nv.constant0._Z15linear_backwardiiiPfS_S_S_ --------------------------
	.section	.nv.constant0._Z15linear_backwardiiiPfS_S_S_,"a",@progbits
	.sectionflags	@""
	.align	4
.nv.constant0._Z15linear_backwardiiiPfS_S_S_:
	.zero		944


//--------------------- .nv.constant0._Z14linear_forwardiiiPfS_S_S_ --------------------------
	.section	.nv.constant0._Z14linear_forwardiiiPfS_S_S_,"a",@progbits
	.sectionflags	@""
	.align	4
.nv.constant0._Z14linear_forwardiiiPfS_S_S_:
	.zero		944


//--------------------- SYMBOLS --------------------------

	.type		.nv.reservedSmem.offset0,@object
	.size		.nv.reservedSmem.offset0,0x4
